//
// Generated by NVIDIA NVVM Compiler
//
// Compiler Build ID: CL-36424714
// Cuda compilation tools, release 13.0, V13.0.88
// Based on NVVM 20.0.0
//

.version 9.0
.target sm_100
.address_size 64

	// .globl	_Z15shm_array_matchPii
.global .align 4 .b8 precalc_xorwow_matrix[102400];
.global .align 4 .b8 precalc_xorwow_offset_matrix[102400];
.global .align 4 .b8 mrg32k3aM1[2304];
.global .align 4 .b8 mrg32k3aM2[2304];
.global .align 4 .b8 mrg32k3aM1SubSeq[2016];
.global .align 4 .b8 mrg32k3aM2SubSeq[2016];
.global .align 4 .b8 mrg32k3aM1Seq[2304];
.global .align 4 .b8 mrg32k3aM2Seq[2304];
.const .align 8 .b8 __cr_lgamma_table[72];
.extern .shared .align 16 .b8 shared_arrays[];

.visible .entry _Z15shm_array_matchPii(
	.param .u64 .ptr .align 1 _Z15shm_array_matchPii_param_0,
	.param .u32 _Z15shm_array_matchPii_param_1
)
{
	.local .align 4 .b8 	__local_depot0[92];
	.reg .b64 	%SP;
	.reg .b64 	%SPL;
	.reg .pred 	%p<535>;
	.reg .b32 	%r<330>;
	.reg .b64 	%rd<630>;

	mov.u64 	%SPL, __local_depot0;
	ld.param.u64 	%rd25, [_Z15shm_array_matchPii_param_0];
	ld.param.u32 	%r187, [_Z15shm_array_matchPii_param_1];
	cvta.to.global.u64 	%rd26, %rd25;
	add.u64 	%rd1, %SPL, 0;
	mov.u32 	%r188, %ctaid.x;
	mov.u32 	%r189, %ntid.x;
	mov.u32 	%r190, %tid.x;
	mad.lo.s32 	%r191, %r188, %r189, %r190;
	mul.lo.s32 	%r192, %r191, 46;
	mul.wide.s32 	%rd28, %r192, 4;
	add.s64 	%rd29, %rd26, %rd28;
	ld.global.u32 	%r1, [%rd29];
	ld.global.u32 	%r238, [%rd29+92];
	ld.global.u32 	%r3, [%rd29+4];
	ld.global.u32 	%r239, [%rd29+96];
	ld.global.u32 	%r5, [%rd29+8];
	ld.global.u32 	%r240, [%rd29+100];
	ld.global.u32 	%r7, [%rd29+12];
	ld.global.u32 	%r241, [%rd29+104];
	ld.global.u32 	%r9, [%rd29+16];
	ld.global.u32 	%r242, [%rd29+108];
	ld.global.u32 	%r11, [%rd29+20];
	ld.global.u32 	%r243, [%rd29+112];
	ld.global.u32 	%r13, [%rd29+24];
	ld.global.u32 	%r244, [%rd29+116];
	ld.global.u32 	%r15, [%rd29+28];
	ld.global.u32 	%r245, [%rd29+120];
	ld.global.u32 	%r17, [%rd29+32];
	ld.global.u32 	%r246, [%rd29+124];
	ld.global.u32 	%r19, [%rd29+36];
	ld.global.u32 	%r247, [%rd29+128];
	ld.global.u32 	%r21, [%rd29+40];
	ld.global.u32 	%r248, [%rd29+132];
	ld.global.u32 	%r23, [%rd29+44];
	ld.global.u32 	%r249, [%rd29+136];
	ld.global.u32 	%r25, [%rd29+48];
	ld.global.u32 	%r250, [%rd29+140];
	ld.global.u32 	%r27, [%rd29+52];
	ld.global.u32 	%r251, [%rd29+144];
	ld.global.u32 	%r29, [%rd29+56];
	ld.global.u32 	%r252, [%rd29+148];
	ld.global.u32 	%r31, [%rd29+60];
	ld.global.u32 	%r253, [%rd29+152];
	ld.global.u32 	%r33, [%rd29+64];
	ld.global.u32 	%r254, [%rd29+156];
	ld.global.u32 	%r35, [%rd29+68];
	ld.global.u32 	%r255, [%rd29+160];
	ld.global.u32 	%r37, [%rd29+72];
	ld.global.u32 	%r256, [%rd29+164];
	ld.global.u32 	%r39, [%rd29+76];
	ld.global.u32 	%r257, [%rd29+168];
	ld.global.u32 	%r41, [%rd29+80];
	ld.global.u32 	%r258, [%rd29+172];
	ld.global.u32 	%r43, [%rd29+84];
	ld.global.u32 	%r259, [%rd29+176];
	ld.global.u32 	%r45, [%rd29+88];
	ld.global.u32 	%r306, [%rd29+180];
	bar.sync 	0;
	setp.lt.s32 	%p1, %r187, 2;
	@%p1 bra 	$L__BB0_558;
	mov.b32 	%r261, 1;
$L__BB0_2:
	mov.u32 	%r70, %r261;
	shl.b32 	%r261, %r70, 1;
	mov.u32 	%r194, %ctaid.x;
	mov.u32 	%r195, %ntid.x;
	mov.u32 	%r196, %tid.x;
	mad.lo.s32 	%r72, %r194, %r195, %r196;
	rem.s32 	%r197, %r72, %r261;
	setp.ne.s32 	%p2, %r197, %r70;
	@%p2 bra 	$L__BB0_4;
	div.s32 	%r198, %r72, %r261;
	mov.u32 	%r199, shared_arrays;
	mad.lo.s32 	%r200, %r198, 184, %r199;
	st.shared.v2.u32 	[%r200], {%r1, %r3};
	st.shared.v2.u32 	[%r200+8], {%r5, %r7};
	st.shared.v2.u32 	[%r200+16], {%r9, %r11};
	st.shared.v2.u32 	[%r200+24], {%r13, %r15};
	st.shared.v2.u32 	[%r200+32], {%r17, %r19};
	st.shared.v2.u32 	[%r200+40], {%r21, %r23};
	st.shared.v2.u32 	[%r200+48], {%r25, %r27};
	st.shared.v2.u32 	[%r200+56], {%r29, %r31};
	st.shared.v2.u32 	[%r200+64], {%r33, %r35};
	st.shared.v2.u32 	[%r200+72], {%r37, %r39};
	st.shared.v2.u32 	[%r200+80], {%r41, %r43};
	st.shared.v2.u32 	[%r200+88], {%r45, %r238};
	st.shared.v2.u32 	[%r200+96], {%r239, %r240};
	st.shared.v2.u32 	[%r200+104], {%r241, %r242};
	st.shared.v2.u32 	[%r200+112], {%r243, %r244};
	st.shared.v2.u32 	[%r200+120], {%r245, %r246};
	st.shared.v2.u32 	[%r200+128], {%r247, %r248};
	st.shared.v2.u32 	[%r200+136], {%r249, %r250};
	st.shared.v2.u32 	[%r200+144], {%r251, %r252};
	st.shared.v2.u32 	[%r200+152], {%r253, %r254};
	st.shared.v2.u32 	[%r200+160], {%r255, %r256};
	st.shared.v2.u32 	[%r200+168], {%r257, %r258};
	st.shared.v2.u32 	[%r200+176], {%r259, %r306};
$L__BB0_4:
	bar.sync 	0;
	add.s32 	%r201, %r261, -1;
	and.b32  	%r202, %r201, %r72;
	setp.ne.s32 	%p3, %r202, 0;
	@%p3 bra 	$L__BB0_557;
	mov.u32 	%r203, %ctaid.x;
	mov.u32 	%r204, %ntid.x;
	mov.u32 	%r205, %tid.x;
	mad.lo.s32 	%r206, %r203, %r204, %r205;
	div.s32 	%r207, %r206, %r261;
	mov.u32 	%r208, shared_arrays;
	mad.lo.s32 	%r209, %r207, 184, %r208;
	ld.shared.v2.u32 	{%r73, %r74}, [%r209];
	ld.shared.v2.u32 	{%r75, %r76}, [%r209+8];
	ld.shared.v2.u32 	{%r77, %r78}, [%r209+16];
	ld.shared.v2.u32 	{%r79, %r80}, [%r209+24];
	ld.shared.v2.u32 	{%r81, %r82}, [%r209+32];
	ld.shared.v2.u32 	{%r83, %r84}, [%r209+40];
	ld.shared.v2.u32 	{%r85, %r86}, [%r209+48];
	ld.shared.v2.u32 	{%r87, %r88}, [%r209+56];
	ld.shared.v2.u32 	{%r89, %r90}, [%r209+64];
	ld.shared.v2.u32 	{%r91, %r92}, [%r209+72];
	ld.shared.v2.u32 	{%r93, %r94}, [%r209+80];
	ld.shared.v2.u32 	{%r95, %r210}, [%r209+88];
	st.local.u32 	[%rd1], %r210;
	ld.shared.v2.u32 	{%r211, %r212}, [%r209+96];
	st.local.u32 	[%rd1+4], %r211;
	st.local.u32 	[%rd1+8], %r212;
	ld.shared.v2.u32 	{%r213, %r214}, [%r209+104];
	st.local.u32 	[%rd1+12], %r213;
	st.local.u32 	[%rd1+16], %r214;
	ld.shared.v2.u32 	{%r215, %r216}, [%r209+112];
	st.local.u32 	[%rd1+20], %r215;
	st.local.u32 	[%rd1+24], %r216;
	ld.shared.v2.u32 	{%r217, %r218}, [%r209+120];
	st.local.u32 	[%rd1+28], %r217;
	st.local.u32 	[%rd1+32], %r218;
	ld.shared.v2.u32 	{%r219, %r220}, [%r209+128];
	st.local.u32 	[%rd1+36], %r219;
	st.local.u32 	[%rd1+40], %r220;
	ld.shared.v2.u32 	{%r221, %r222}, [%r209+136];
	st.local.u32 	[%rd1+44], %r221;
	st.local.u32 	[%rd1+48], %r222;
	ld.shared.v2.u32 	{%r223, %r224}, [%r209+144];
	st.local.u32 	[%rd1+52], %r223;
	st.local.u32 	[%rd1+56], %r224;
	ld.shared.v2.u32 	{%r225, %r226}, [%r209+152];
	st.local.u32 	[%rd1+60], %r225;
	st.local.u32 	[%rd1+64], %r226;
	ld.shared.v2.u32 	{%r227, %r228}, [%r209+160];
	st.local.u32 	[%rd1+68], %r227;
	st.local.u32 	[%rd1+72], %r228;
	ld.shared.v2.u32 	{%r229, %r230}, [%r209+168];
	st.local.u32 	[%rd1+76], %r229;
	st.local.u32 	[%rd1+80], %r230;
	ld.shared.v2.u32 	{%r231, %r232}, [%r209+176];
	st.local.u32 	[%rd1+84], %r231;
	st.local.u32 	[%rd1+88], %r232;
	setp.eq.s32 	%p4, %r238, %r73;
	mov.b64 	%rd607, 0;
	@%p4 bra 	$L__BB0_28;
	setp.eq.s32 	%p5, %r238, %r74;
	mov.b64 	%rd607, 1;
	@%p5 bra 	$L__BB0_28;
	setp.eq.s32 	%p6, %r238, %r75;
	mov.b64 	%rd607, 2;
	@%p6 bra 	$L__BB0_28;
	setp.eq.s32 	%p7, %r238, %r76;
	mov.b64 	%rd607, 3;
	@%p7 bra 	$L__BB0_28;
	setp.eq.s32 	%p8, %r238, %r77;
	mov.b64 	%rd607, 4;
	@%p8 bra 	$L__BB0_28;
	setp.eq.s32 	%p9, %r238, %r78;
	mov.b64 	%rd607, 5;
	@%p9 bra 	$L__BB0_28;
	setp.eq.s32 	%p10, %r238, %r79;
	mov.b64 	%rd607, 6;
	@%p10 bra 	$L__BB0_28;
	setp.eq.s32 	%p11, %r238, %r80;
	mov.b64 	%rd607, 7;
	@%p11 bra 	$L__BB0_28;
	setp.eq.s32 	%p12, %r238, %r81;
	mov.b64 	%rd607, 8;
	@%p12 bra 	$L__BB0_28;
	setp.eq.s32 	%p13, %r238, %r82;
	mov.b64 	%rd607, 9;
	@%p13 bra 	$L__BB0_28;
	setp.eq.s32 	%p14, %r238, %r83;
	mov.b64 	%rd607, 10;
	@%p14 bra 	$L__BB0_28;
	setp.eq.s32 	%p15, %r238, %r84;
	mov.b64 	%rd607, 11;
	@%p15 bra 	$L__BB0_28;
	setp.eq.s32 	%p16, %r238, %r85;
	mov.b64 	%rd607, 12;
	@%p16 bra 	$L__BB0_28;
	setp.eq.s32 	%p17, %r238, %r86;
	mov.b64 	%rd607, 13;
	@%p17 bra 	$L__BB0_28;
	setp.eq.s32 	%p18, %r238, %r87;
	mov.b64 	%rd607, 14;
	@%p18 bra 	$L__BB0_28;
	setp.eq.s32 	%p19, %r238, %r88;
	mov.b64 	%rd607, 15;
	@%p19 bra 	$L__BB0_28;
	setp.eq.s32 	%p20, %r238, %r89;
	mov.b64 	%rd607, 16;
	@%p20 bra 	$L__BB0_28;
	setp.eq.s32 	%p21, %r238, %r90;
	mov.b64 	%rd607, 17;
	@%p21 bra 	$L__BB0_28;
	setp.eq.s32 	%p22, %r238, %r91;
	mov.b64 	%rd607, 18;
	@%p22 bra 	$L__BB0_28;
	setp.eq.s32 	%p23, %r238, %r92;
	mov.b64 	%rd607, 19;
	@%p23 bra 	$L__BB0_28;
	setp.eq.s32 	%p24, %r238, %r93;
	mov.b64 	%rd607, 20;
	@%p24 bra 	$L__BB0_28;
	setp.eq.s32 	%p25, %r238, %r94;
	mov.b64 	%rd607, 21;
	@%p25 bra 	$L__BB0_28;
	setp.ne.s32 	%p26, %r238, %r95;
	mov.b64 	%rd607, 22;
	@%p26 bra 	$L__BB0_29;
$L__BB0_28:
	shl.b64 	%rd53, %rd607, 2;
	add.s64 	%rd54, %rd1, %rd53;
	ld.local.u32 	%r238, [%rd54];
$L__BB0_29:
	setp.eq.s32 	%p27, %r239, %r73;
	mov.b64 	%rd608, 0;
	@%p27 bra 	$L__BB0_52;
	setp.eq.s32 	%p28, %r239, %r74;
	mov.b64 	%rd608, 1;
	@%p28 bra 	$L__BB0_52;
	setp.eq.s32 	%p29, %r239, %r75;
	mov.b64 	%rd608, 2;
	@%p29 bra 	$L__BB0_52;
	setp.eq.s32 	%p30, %r239, %r76;
	mov.b64 	%rd608, 3;
	@%p30 bra 	$L__BB0_52;
	setp.eq.s32 	%p31, %r239, %r77;
	mov.b64 	%rd608, 4;
	@%p31 bra 	$L__BB0_52;
	setp.eq.s32 	%p32, %r239, %r78;
	mov.b64 	%rd608, 5;
	@%p32 bra 	$L__BB0_52;
	setp.eq.s32 	%p33, %r239, %r79;
	mov.b64 	%rd608, 6;
	@%p33 bra 	$L__BB0_52;
	setp.eq.s32 	%p34, %r239, %r80;
	mov.b64 	%rd608, 7;
	@%p34 bra 	$L__BB0_52;
	setp.eq.s32 	%p35, %r239, %r81;
	mov.b64 	%rd608, 8;
	@%p35 bra 	$L__BB0_52;
	setp.eq.s32 	%p36, %r239, %r82;
	mov.b64 	%rd608, 9;
	@%p36 bra 	$L__BB0_52;
	setp.eq.s32 	%p37, %r239, %r83;
	mov.b64 	%rd608, 10;
	@%p37 bra 	$L__BB0_52;
	setp.eq.s32 	%p38, %r239, %r84;
	mov.b64 	%rd608, 11;
	@%p38 bra 	$L__BB0_52;
	setp.eq.s32 	%p39, %r239, %r85;
	mov.b64 	%rd608, 12;
	@%p39 bra 	$L__BB0_52;
	setp.eq.s32 	%p40, %r239, %r86;
	mov.b64 	%rd608, 13;
	@%p40 bra 	$L__BB0_52;
	setp.eq.s32 	%p41, %r239, %r87;
	mov.b64 	%rd608, 14;
	@%p41 bra 	$L__BB0_52;
	setp.eq.s32 	%p42, %r239, %r88;
	mov.b64 	%rd608, 15;
	@%p42 bra 	$L__BB0_52;
	setp.eq.s32 	%p43, %r239, %r89;
	mov.b64 	%rd608, 16;
	@%p43 bra 	$L__BB0_52;
	setp.eq.s32 	%p44, %r239, %r90;
	mov.b64 	%rd608, 17;
	@%p44 bra 	$L__BB0_52;
	setp.eq.s32 	%p45, %r239, %r91;
	mov.b64 	%rd608, 18;
	@%p45 bra 	$L__BB0_52;
	setp.eq.s32 	%p46, %r239, %r92;
	mov.b64 	%rd608, 19;
	@%p46 bra 	$L__BB0_52;
	setp.eq.s32 	%p47, %r239, %r93;
	mov.b64 	%rd608, 20;
	@%p47 bra 	$L__BB0_52;
	setp.eq.s32 	%p48, %r239, %r94;
	mov.b64 	%rd608, 21;
	@%p48 bra 	$L__BB0_52;
	setp.ne.s32 	%p49, %r239, %r95;
	mov.b64 	%rd608, 22;
	@%p49 bra 	$L__BB0_53;
$L__BB0_52:
	shl.b64 	%rd78, %rd608, 2;
	add.s64 	%rd79, %rd1, %rd78;
	ld.local.u32 	%r239, [%rd79];
$L__BB0_53:
	setp.eq.s32 	%p50, %r240, %r73;
	mov.b64 	%rd609, 0;
	@%p50 bra 	$L__BB0_76;
	setp.eq.s32 	%p51, %r240, %r74;
	mov.b64 	%rd609, 1;
	@%p51 bra 	$L__BB0_76;
	setp.eq.s32 	%p52, %r240, %r75;
	mov.b64 	%rd609, 2;
	@%p52 bra 	$L__BB0_76;
	setp.eq.s32 	%p53, %r240, %r76;
	mov.b64 	%rd609, 3;
	@%p53 bra 	$L__BB0_76;
	setp.eq.s32 	%p54, %r240, %r77;
	mov.b64 	%rd609, 4;
	@%p54 bra 	$L__BB0_76;
	setp.eq.s32 	%p55, %r240, %r78;
	mov.b64 	%rd609, 5;
	@%p55 bra 	$L__BB0_76;
	setp.eq.s32 	%p56, %r240, %r79;
	mov.b64 	%rd609, 6;
	@%p56 bra 	$L__BB0_76;
	setp.eq.s32 	%p57, %r240, %r80;
	mov.b64 	%rd609, 7;
	@%p57 bra 	$L__BB0_76;
	setp.eq.s32 	%p58, %r240, %r81;
	mov.b64 	%rd609, 8;
	@%p58 bra 	$L__BB0_76;
	setp.eq.s32 	%p59, %r240, %r82;
	mov.b64 	%rd609, 9;
	@%p59 bra 	$L__BB0_76;
	setp.eq.s32 	%p60, %r240, %r83;
	mov.b64 	%rd609, 10;
	@%p60 bra 	$L__BB0_76;
	setp.eq.s32 	%p61, %r240, %r84;
	mov.b64 	%rd609, 11;
	@%p61 bra 	$L__BB0_76;
	setp.eq.s32 	%p62, %r240, %r85;
	mov.b64 	%rd609, 12;
	@%p62 bra 	$L__BB0_76;
	setp.eq.s32 	%p63, %r240, %r86;
	mov.b64 	%rd609, 13;
	@%p63 bra 	$L__BB0_76;
	setp.eq.s32 	%p64, %r240, %r87;
	mov.b64 	%rd609, 14;
	@%p64 bra 	$L__BB0_76;
	setp.eq.s32 	%p65, %r240, %r88;
	mov.b64 	%rd609, 15;
	@%p65 bra 	$L__BB0_76;
	setp.eq.s32 	%p66, %r240, %r89;
	mov.b64 	%rd609, 16;
	@%p66 bra 	$L__BB0_76;
	setp.eq.s32 	%p67, %r240, %r90;
	mov.b64 	%rd609, 17;
	@%p67 bra 	$L__BB0_76;
	setp.eq.s32 	%p68, %r240, %r91;
	mov.b64 	%rd609, 18;
	@%p68 bra 	$L__BB0_76;
	setp.eq.s32 	%p69, %r240, %r92;
	mov.b64 	%rd609, 19;
	@%p69 bra 	$L__BB0_76;
	setp.eq.s32 	%p70, %r240, %r93;
	mov.b64 	%rd609, 20;
	@%p70 bra 	$L__BB0_76;
	setp.eq.s32 	%p71, %r240, %r94;
	mov.b64 	%rd609, 21;
	@%p71 bra 	$L__BB0_76;
	setp.ne.s32 	%p72, %r240, %r95;
	mov.b64 	%rd609, 22;
	@%p72 bra 	$L__BB0_77;
$L__BB0_76:
	shl.b64 	%rd103, %rd609, 2;
	add.s64 	%rd104, %rd1, %rd103;
	ld.local.u32 	%r240, [%rd104];
$L__BB0_77:
	setp.eq.s32 	%p73, %r241, %r73;
	mov.b64 	%rd610, 0;
	@%p73 bra 	$L__BB0_100;
	setp.eq.s32 	%p74, %r241, %r74;
	mov.b64 	%rd610, 1;
	@%p74 bra 	$L__BB0_100;
	setp.eq.s32 	%p75, %r241, %r75;
	mov.b64 	%rd610, 2;
	@%p75 bra 	$L__BB0_100;
	setp.eq.s32 	%p76, %r241, %r76;
	mov.b64 	%rd610, 3;
	@%p76 bra 	$L__BB0_100;
	setp.eq.s32 	%p77, %r241, %r77;
	mov.b64 	%rd610, 4;
	@%p77 bra 	$L__BB0_100;
	setp.eq.s32 	%p78, %r241, %r78;
	mov.b64 	%rd610, 5;
	@%p78 bra 	$L__BB0_100;
	setp.eq.s32 	%p79, %r241, %r79;
	mov.b64 	%rd610, 6;
	@%p79 bra 	$L__BB0_100;
	setp.eq.s32 	%p80, %r241, %r80;
	mov.b64 	%rd610, 7;
	@%p80 bra 	$L__BB0_100;
	setp.eq.s32 	%p81, %r241, %r81;
	mov.b64 	%rd610, 8;
	@%p81 bra 	$L__BB0_100;
	setp.eq.s32 	%p82, %r241, %r82;
	mov.b64 	%rd610, 9;
	@%p82 bra 	$L__BB0_100;
	setp.eq.s32 	%p83, %r241, %r83;
	mov.b64 	%rd610, 10;
	@%p83 bra 	$L__BB0_100;
	setp.eq.s32 	%p84, %r241, %r84;
	mov.b64 	%rd610, 11;
	@%p84 bra 	$L__BB0_100;
	setp.eq.s32 	%p85, %r241, %r85;
	mov.b64 	%rd610, 12;
	@%p85 bra 	$L__BB0_100;
	setp.eq.s32 	%p86, %r241, %r86;
	mov.b64 	%rd610, 13;
	@%p86 bra 	$L__BB0_100;
	setp.eq.s32 	%p87, %r241, %r87;
	mov.b64 	%rd610, 14;
	@%p87 bra 	$L__BB0_100;
	setp.eq.s32 	%p88, %r241, %r88;
	mov.b64 	%rd610, 15;
	@%p88 bra 	$L__BB0_100;
	setp.eq.s32 	%p89, %r241, %r89;
	mov.b64 	%rd610, 16;
	@%p89 bra 	$L__BB0_100;
	setp.eq.s32 	%p90, %r241, %r90;
	mov.b64 	%rd610, 17;
	@%p90 bra 	$L__BB0_100;
	setp.eq.s32 	%p91, %r241, %r91;
	mov.b64 	%rd610, 18;
	@%p91 bra 	$L__BB0_100;
	setp.eq.s32 	%p92, %r241, %r92;
	mov.b64 	%rd610, 19;
	@%p92 bra 	$L__BB0_100;
	setp.eq.s32 	%p93, %r241, %r93;
	mov.b64 	%rd610, 20;
	@%p93 bra 	$L__BB0_100;
	setp.eq.s32 	%p94, %r241, %r94;
	mov.b64 	%rd610, 21;
	@%p94 bra 	$L__BB0_100;
	setp.ne.s32 	%p95, %r241, %r95;
	mov.b64 	%rd610, 22;
	@%p95 bra 	$L__BB0_101;
$L__BB0_100:
	shl.b64 	%rd128, %rd610, 2;
	add.s64 	%rd129, %rd1, %rd128;
	ld.local.u32 	%r241, [%rd129];
$L__BB0_101:
	setp.eq.s32 	%p96, %r242, %r73;
	mov.b64 	%rd611, 0;
	@%p96 bra 	$L__BB0_124;
	setp.eq.s32 	%p97, %r242, %r74;
	mov.b64 	%rd611, 1;
	@%p97 bra 	$L__BB0_124;
	setp.eq.s32 	%p98, %r242, %r75;
	mov.b64 	%rd611, 2;
	@%p98 bra 	$L__BB0_124;
	setp.eq.s32 	%p99, %r242, %r76;
	mov.b64 	%rd611, 3;
	@%p99 bra 	$L__BB0_124;
	setp.eq.s32 	%p100, %r242, %r77;
	mov.b64 	%rd611, 4;
	@%p100 bra 	$L__BB0_124;
	setp.eq.s32 	%p101, %r242, %r78;
	mov.b64 	%rd611, 5;
	@%p101 bra 	$L__BB0_124;
	setp.eq.s32 	%p102, %r242, %r79;
	mov.b64 	%rd611, 6;
	@%p102 bra 	$L__BB0_124;
	setp.eq.s32 	%p103, %r242, %r80;
	mov.b64 	%rd611, 7;
	@%p103 bra 	$L__BB0_124;
	setp.eq.s32 	%p104, %r242, %r81;
	mov.b64 	%rd611, 8;
	@%p104 bra 	$L__BB0_124;
	setp.eq.s32 	%p105, %r242, %r82;
	mov.b64 	%rd611, 9;
	@%p105 bra 	$L__BB0_124;
	setp.eq.s32 	%p106, %r242, %r83;
	mov.b64 	%rd611, 10;
	@%p106 bra 	$L__BB0_124;
	setp.eq.s32 	%p107, %r242, %r84;
	mov.b64 	%rd611, 11;
	@%p107 bra 	$L__BB0_124;
	setp.eq.s32 	%p108, %r242, %r85;
	mov.b64 	%rd611, 12;
	@%p108 bra 	$L__BB0_124;
	setp.eq.s32 	%p109, %r242, %r86;
	mov.b64 	%rd611, 13;
	@%p109 bra 	$L__BB0_124;
	setp.eq.s32 	%p110, %r242, %r87;
	mov.b64 	%rd611, 14;
	@%p110 bra 	$L__BB0_124;
	setp.eq.s32 	%p111, %r242, %r88;
	mov.b64 	%rd611, 15;
	@%p111 bra 	$L__BB0_124;
	setp.eq.s32 	%p112, %r242, %r89;
	mov.b64 	%rd611, 16;
	@%p112 bra 	$L__BB0_124;
	setp.eq.s32 	%p113, %r242, %r90;
	mov.b64 	%rd611, 17;
	@%p113 bra 	$L__BB0_124;
	setp.eq.s32 	%p114, %r242, %r91;
	mov.b64 	%rd611, 18;
	@%p114 bra 	$L__BB0_124;
	setp.eq.s32 	%p115, %r242, %r92;
	mov.b64 	%rd611, 19;
	@%p115 bra 	$L__BB0_124;
	setp.eq.s32 	%p116, %r242, %r93;
	mov.b64 	%rd611, 20;
	@%p116 bra 	$L__BB0_124;
	setp.eq.s32 	%p117, %r242, %r94;
	mov.b64 	%rd611, 21;
	@%p117 bra 	$L__BB0_124;
	setp.ne.s32 	%p118, %r242, %r95;
	mov.b64 	%rd611, 22;
	@%p118 bra 	$L__BB0_125;
$L__BB0_124:
	shl.b64 	%rd153, %rd611, 2;
	add.s64 	%rd154, %rd1, %rd153;
	ld.local.u32 	%r242, [%rd154];
$L__BB0_125:
	setp.eq.s32 	%p119, %r243, %r73;
	mov.b64 	%rd612, 0;
	@%p119 bra 	$L__BB0_148;
	setp.eq.s32 	%p120, %r243, %r74;
	mov.b64 	%rd612, 1;
	@%p120 bra 	$L__BB0_148;
	setp.eq.s32 	%p121, %r243, %r75;
	mov.b64 	%rd612, 2;
	@%p121 bra 	$L__BB0_148;
	setp.eq.s32 	%p122, %r243, %r76;
	mov.b64 	%rd612, 3;
	@%p122 bra 	$L__BB0_148;
	setp.eq.s32 	%p123, %r243, %r77;
	mov.b64 	%rd612, 4;
	@%p123 bra 	$L__BB0_148;
	setp.eq.s32 	%p124, %r243, %r78;
	mov.b64 	%rd612, 5;
	@%p124 bra 	$L__BB0_148;
	setp.eq.s32 	%p125, %r243, %r79;
	mov.b64 	%rd612, 6;
	@%p125 bra 	$L__BB0_148;
	setp.eq.s32 	%p126, %r243, %r80;
	mov.b64 	%rd612, 7;
	@%p126 bra 	$L__BB0_148;
	setp.eq.s32 	%p127, %r243, %r81;
	mov.b64 	%rd612, 8;
	@%p127 bra 	$L__BB0_148;
	setp.eq.s32 	%p128, %r243, %r82;
	mov.b64 	%rd612, 9;
	@%p128 bra 	$L__BB0_148;
	setp.eq.s32 	%p129, %r243, %r83;
	mov.b64 	%rd612, 10;
	@%p129 bra 	$L__BB0_148;
	setp.eq.s32 	%p130, %r243, %r84;
	mov.b64 	%rd612, 11;
	@%p130 bra 	$L__BB0_148;
	setp.eq.s32 	%p131, %r243, %r85;
	mov.b64 	%rd612, 12;
	@%p131 bra 	$L__BB0_148;
	setp.eq.s32 	%p132, %r243, %r86;
	mov.b64 	%rd612, 13;
	@%p132 bra 	$L__BB0_148;
	setp.eq.s32 	%p133, %r243, %r87;
	mov.b64 	%rd612, 14;
	@%p133 bra 	$L__BB0_148;
	setp.eq.s32 	%p134, %r243, %r88;
	mov.b64 	%rd612, 15;
	@%p134 bra 	$L__BB0_148;
	setp.eq.s32 	%p135, %r243, %r89;
	mov.b64 	%rd612, 16;
	@%p135 bra 	$L__BB0_148;
	setp.eq.s32 	%p136, %r243, %r90;
	mov.b64 	%rd612, 17;
	@%p136 bra 	$L__BB0_148;
	setp.eq.s32 	%p137, %r243, %r91;
	mov.b64 	%rd612, 18;
	@%p137 bra 	$L__BB0_148;
	setp.eq.s32 	%p138, %r243, %r92;
	mov.b64 	%rd612, 19;
	@%p138 bra 	$L__BB0_148;
	setp.eq.s32 	%p139, %r243, %r93;
	mov.b64 	%rd612, 20;
	@%p139 bra 	$L__BB0_148;
	setp.eq.s32 	%p140, %r243, %r94;
	mov.b64 	%rd612, 21;
	@%p140 bra 	$L__BB0_148;
	setp.ne.s32 	%p141, %r243, %r95;
	mov.b64 	%rd612, 22;
	@%p141 bra 	$L__BB0_149;
$L__BB0_148:
	shl.b64 	%rd178, %rd612, 2;
	add.s64 	%rd179, %rd1, %rd178;
	ld.local.u32 	%r243, [%rd179];
$L__BB0_149:
	setp.eq.s32 	%p142, %r244, %r73;
	mov.b64 	%rd613, 0;
	@%p142 bra 	$L__BB0_172;
	setp.eq.s32 	%p143, %r244, %r74;
	mov.b64 	%rd613, 1;
	@%p143 bra 	$L__BB0_172;
	setp.eq.s32 	%p144, %r244, %r75;
	mov.b64 	%rd613, 2;
	@%p144 bra 	$L__BB0_172;
	setp.eq.s32 	%p145, %r244, %r76;
	mov.b64 	%rd613, 3;
	@%p145 bra 	$L__BB0_172;
	setp.eq.s32 	%p146, %r244, %r77;
	mov.b64 	%rd613, 4;
	@%p146 bra 	$L__BB0_172;
	setp.eq.s32 	%p147, %r244, %r78;
	mov.b64 	%rd613, 5;
	@%p147 bra 	$L__BB0_172;
	setp.eq.s32 	%p148, %r244, %r79;
	mov.b64 	%rd613, 6;
	@%p148 bra 	$L__BB0_172;
	setp.eq.s32 	%p149, %r244, %r80;
	mov.b64 	%rd613, 7;
	@%p149 bra 	$L__BB0_172;
	setp.eq.s32 	%p150, %r244, %r81;
	mov.b64 	%rd613, 8;
	@%p150 bra 	$L__BB0_172;
	setp.eq.s32 	%p151, %r244, %r82;
	mov.b64 	%rd613, 9;
	@%p151 bra 	$L__BB0_172;
	setp.eq.s32 	%p152, %r244, %r83;
	mov.b64 	%rd613, 10;
	@%p152 bra 	$L__BB0_172;
	setp.eq.s32 	%p153, %r244, %r84;
	mov.b64 	%rd613, 11;
	@%p153 bra 	$L__BB0_172;
	setp.eq.s32 	%p154, %r244, %r85;
	mov.b64 	%rd613, 12;
	@%p154 bra 	$L__BB0_172;
	setp.eq.s32 	%p155, %r244, %r86;
	mov.b64 	%rd613, 13;
	@%p155 bra 	$L__BB0_172;
	setp.eq.s32 	%p156, %r244, %r87;
	mov.b64 	%rd613, 14;
	@%p156 bra 	$L__BB0_172;
	setp.eq.s32 	%p157, %r244, %r88;
	mov.b64 	%rd613, 15;
	@%p157 bra 	$L__BB0_172;
	setp.eq.s32 	%p158, %r244, %r89;
	mov.b64 	%rd613, 16;
	@%p158 bra 	$L__BB0_172;
	setp.eq.s32 	%p159, %r244, %r90;
	mov.b64 	%rd613, 17;
	@%p159 bra 	$L__BB0_172;
	setp.eq.s32 	%p160, %r244, %r91;
	mov.b64 	%rd613, 18;
	@%p160 bra 	$L__BB0_172;
	setp.eq.s32 	%p161, %r244, %r92;
	mov.b64 	%rd613, 19;
	@%p161 bra 	$L__BB0_172;
	setp.eq.s32 	%p162, %r244, %r93;
	mov.b64 	%rd613, 20;
	@%p162 bra 	$L__BB0_172;
	setp.eq.s32 	%p163, %r244, %r94;
	mov.b64 	%rd613, 21;
	@%p163 bra 	$L__BB0_172;
	setp.ne.s32 	%p164, %r244, %r95;
	mov.b64 	%rd613, 22;
	@%p164 bra 	$L__BB0_173;
$L__BB0_172:
	shl.b64 	%rd203, %rd613, 2;
	add.s64 	%rd204, %rd1, %rd203;
	ld.local.u32 	%r244, [%rd204];
$L__BB0_173:
	setp.eq.s32 	%p165, %r245, %r73;
	mov.b64 	%rd614, 0;
	@%p165 bra 	$L__BB0_196;
	setp.eq.s32 	%p166, %r245, %r74;
	mov.b64 	%rd614, 1;
	@%p166 bra 	$L__BB0_196;
	setp.eq.s32 	%p167, %r245, %r75;
	mov.b64 	%rd614, 2;
	@%p167 bra 	$L__BB0_196;
	setp.eq.s32 	%p168, %r245, %r76;
	mov.b64 	%rd614, 3;
	@%p168 bra 	$L__BB0_196;
	setp.eq.s32 	%p169, %r245, %r77;
	mov.b64 	%rd614, 4;
	@%p169 bra 	$L__BB0_196;
	setp.eq.s32 	%p170, %r245, %r78;
	mov.b64 	%rd614, 5;
	@%p170 bra 	$L__BB0_196;
	setp.eq.s32 	%p171, %r245, %r79;
	mov.b64 	%rd614, 6;
	@%p171 bra 	$L__BB0_196;
	setp.eq.s32 	%p172, %r245, %r80;
	mov.b64 	%rd614, 7;
	@%p172 bra 	$L__BB0_196;
	setp.eq.s32 	%p173, %r245, %r81;
	mov.b64 	%rd614, 8;
	@%p173 bra 	$L__BB0_196;
	setp.eq.s32 	%p174, %r245, %r82;
	mov.b64 	%rd614, 9;
	@%p174 bra 	$L__BB0_196;
	setp.eq.s32 	%p175, %r245, %r83;
	mov.b64 	%rd614, 10;
	@%p175 bra 	$L__BB0_196;
	setp.eq.s32 	%p176, %r245, %r84;
	mov.b64 	%rd614, 11;
	@%p176 bra 	$L__BB0_196;
	setp.eq.s32 	%p177, %r245, %r85;
	mov.b64 	%rd614, 12;
	@%p177 bra 	$L__BB0_196;
	setp.eq.s32 	%p178, %r245, %r86;
	mov.b64 	%rd614, 13;
	@%p178 bra 	$L__BB0_196;
	setp.eq.s32 	%p179, %r245, %r87;
	mov.b64 	%rd614, 14;
	@%p179 bra 	$L__BB0_196;
	setp.eq.s32 	%p180, %r245, %r88;
	mov.b64 	%rd614, 15;
	@%p180 bra 	$L__BB0_196;
	setp.eq.s32 	%p181, %r245, %r89;
	mov.b64 	%rd614, 16;
	@%p181 bra 	$L__BB0_196;
	setp.eq.s32 	%p182, %r245, %r90;
	mov.b64 	%rd614, 17;
	@%p182 bra 	$L__BB0_196;
	setp.eq.s32 	%p183, %r245, %r91;
	mov.b64 	%rd614, 18;
	@%p183 bra 	$L__BB0_196;
	setp.eq.s32 	%p184, %r245, %r92;
	mov.b64 	%rd614, 19;
	@%p184 bra 	$L__BB0_196;
	setp.eq.s32 	%p185, %r245, %r93;
	mov.b64 	%rd614, 20;
	@%p185 bra 	$L__BB0_196;
	setp.eq.s32 	%p186, %r245, %r94;
	mov.b64 	%rd614, 21;
	@%p186 bra 	$L__BB0_196;
	setp.ne.s32 	%p187, %r245, %r95;
	mov.b64 	%rd614, 22;
	@%p187 bra 	$L__BB0_197;
$L__BB0_196:
	shl.b64 	%rd228, %rd614, 2;
	add.s64 	%rd229, %rd1, %rd228;
	ld.local.u32 	%r245, [%rd229];
$L__BB0_197:
	setp.eq.s32 	%p188, %r246, %r73;
	mov.b64 	%rd615, 0;
	@%p188 bra 	$L__BB0_220;
	setp.eq.s32 	%p189, %r246, %r74;
	mov.b64 	%rd615, 1;
	@%p189 bra 	$L__BB0_220;
	setp.eq.s32 	%p190, %r246, %r75;
	mov.b64 	%rd615, 2;
	@%p190 bra 	$L__BB0_220;
	setp.eq.s32 	%p191, %r246, %r76;
	mov.b64 	%rd615, 3;
	@%p191 bra 	$L__BB0_220;
	setp.eq.s32 	%p192, %r246, %r77;
	mov.b64 	%rd615, 4;
	@%p192 bra 	$L__BB0_220;
	setp.eq.s32 	%p193, %r246, %r78;
	mov.b64 	%rd615, 5;
	@%p193 bra 	$L__BB0_220;
	setp.eq.s32 	%p194, %r246, %r79;
	mov.b64 	%rd615, 6;
	@%p194 bra 	$L__BB0_220;
	setp.eq.s32 	%p195, %r246, %r80;
	mov.b64 	%rd615, 7;
	@%p195 bra 	$L__BB0_220;
	setp.eq.s32 	%p196, %r246, %r81;
	mov.b64 	%rd615, 8;
	@%p196 bra 	$L__BB0_220;
	setp.eq.s32 	%p197, %r246, %r82;
	mov.b64 	%rd615, 9;
	@%p197 bra 	$L__BB0_220;
	setp.eq.s32 	%p198, %r246, %r83;
	mov.b64 	%rd615, 10;
	@%p198 bra 	$L__BB0_220;
	setp.eq.s32 	%p199, %r246, %r84;
	mov.b64 	%rd615, 11;
	@%p199 bra 	$L__BB0_220;
	setp.eq.s32 	%p200, %r246, %r85;
	mov.b64 	%rd615, 12;
	@%p200 bra 	$L__BB0_220;
	setp.eq.s32 	%p201, %r246, %r86;
	mov.b64 	%rd615, 13;
	@%p201 bra 	$L__BB0_220;
	setp.eq.s32 	%p202, %r246, %r87;
	mov.b64 	%rd615, 14;
	@%p202 bra 	$L__BB0_220;
	setp.eq.s32 	%p203, %r246, %r88;
	mov.b64 	%rd615, 15;
	@%p203 bra 	$L__BB0_220;
	setp.eq.s32 	%p204, %r246, %r89;
	mov.b64 	%rd615, 16;
	@%p204 bra 	$L__BB0_220;
	setp.eq.s32 	%p205, %r246, %r90;
	mov.b64 	%rd615, 17;
	@%p205 bra 	$L__BB0_220;
	setp.eq.s32 	%p206, %r246, %r91;
	mov.b64 	%rd615, 18;
	@%p206 bra 	$L__BB0_220;
	setp.eq.s32 	%p207, %r246, %r92;
	mov.b64 	%rd615, 19;
	@%p207 bra 	$L__BB0_220;
	setp.eq.s32 	%p208, %r246, %r93;
	mov.b64 	%rd615, 20;
	@%p208 bra 	$L__BB0_220;
	setp.eq.s32 	%p209, %r246, %r94;
	mov.b64 	%rd615, 21;
	@%p209 bra 	$L__BB0_220;
	setp.ne.s32 	%p210, %r246, %r95;
	mov.b64 	%rd615, 22;
	@%p210 bra 	$L__BB0_221;
$L__BB0_220:
	shl.b64 	%rd253, %rd615, 2;
	add.s64 	%rd254, %rd1, %rd253;
	ld.local.u32 	%r246, [%rd254];
$L__BB0_221:
	setp.eq.s32 	%p211, %r247, %r73;
	mov.b64 	%rd616, 0;
	@%p211 bra 	$L__BB0_244;
	setp.eq.s32 	%p212, %r247, %r74;
	mov.b64 	%rd616, 1;
	@%p212 bra 	$L__BB0_244;
	setp.eq.s32 	%p213, %r247, %r75;
	mov.b64 	%rd616, 2;
	@%p213 bra 	$L__BB0_244;
	setp.eq.s32 	%p214, %r247, %r76;
	mov.b64 	%rd616, 3;
	@%p214 bra 	$L__BB0_244;
	setp.eq.s32 	%p215, %r247, %r77;
	mov.b64 	%rd616, 4;
	@%p215 bra 	$L__BB0_244;
	setp.eq.s32 	%p216, %r247, %r78;
	mov.b64 	%rd616, 5;
	@%p216 bra 	$L__BB0_244;
	setp.eq.s32 	%p217, %r247, %r79;
	mov.b64 	%rd616, 6;
	@%p217 bra 	$L__BB0_244;
	setp.eq.s32 	%p218, %r247, %r80;
	mov.b64 	%rd616, 7;
	@%p218 bra 	$L__BB0_244;
	setp.eq.s32 	%p219, %r247, %r81;
	mov.b64 	%rd616, 8;
	@%p219 bra 	$L__BB0_244;
	setp.eq.s32 	%p220, %r247, %r82;
	mov.b64 	%rd616, 9;
	@%p220 bra 	$L__BB0_244;
	setp.eq.s32 	%p221, %r247, %r83;
	mov.b64 	%rd616, 10;
	@%p221 bra 	$L__BB0_244;
	setp.eq.s32 	%p222, %r247, %r84;
	mov.b64 	%rd616, 11;
	@%p222 bra 	$L__BB0_244;
	setp.eq.s32 	%p223, %r247, %r85;
	mov.b64 	%rd616, 12;
	@%p223 bra 	$L__BB0_244;
	setp.eq.s32 	%p224, %r247, %r86;
	mov.b64 	%rd616, 13;
	@%p224 bra 	$L__BB0_244;
	setp.eq.s32 	%p225, %r247, %r87;
	mov.b64 	%rd616, 14;
	@%p225 bra 	$L__BB0_244;
	setp.eq.s32 	%p226, %r247, %r88;
	mov.b64 	%rd616, 15;
	@%p226 bra 	$L__BB0_244;
	setp.eq.s32 	%p227, %r247, %r89;
	mov.b64 	%rd616, 16;
	@%p227 bra 	$L__BB0_244;
	setp.eq.s32 	%p228, %r247, %r90;
	mov.b64 	%rd616, 17;
	@%p228 bra 	$L__BB0_244;
	setp.eq.s32 	%p229, %r247, %r91;
	mov.b64 	%rd616, 18;
	@%p229 bra 	$L__BB0_244;
	setp.eq.s32 	%p230, %r247, %r92;
	mov.b64 	%rd616, 19;
	@%p230 bra 	$L__BB0_244;
	setp.eq.s32 	%p231, %r247, %r93;
	mov.b64 	%rd616, 20;
	@%p231 bra 	$L__BB0_244;
	setp.eq.s32 	%p232, %r247, %r94;
	mov.b64 	%rd616, 21;
	@%p232 bra 	$L__BB0_244;
	setp.ne.s32 	%p233, %r247, %r95;
	mov.b64 	%rd616, 22;
	@%p233 bra 	$L__BB0_245;
$L__BB0_244:
	shl.b64 	%rd278, %rd616, 2;
	add.s64 	%rd279, %rd1, %rd278;
	ld.local.u32 	%r247, [%rd279];
$L__BB0_245:
	setp.eq.s32 	%p234, %r248, %r73;
	mov.b64 	%rd617, 0;
	@%p234 bra 	$L__BB0_268;
	setp.eq.s32 	%p235, %r248, %r74;
	mov.b64 	%rd617, 1;
	@%p235 bra 	$L__BB0_268;
	setp.eq.s32 	%p236, %r248, %r75;
	mov.b64 	%rd617, 2;
	@%p236 bra 	$L__BB0_268;
	setp.eq.s32 	%p237, %r248, %r76;
	mov.b64 	%rd617, 3;
	@%p237 bra 	$L__BB0_268;
	setp.eq.s32 	%p238, %r248, %r77;
	mov.b64 	%rd617, 4;
	@%p238 bra 	$L__BB0_268;
	setp.eq.s32 	%p239, %r248, %r78;
	mov.b64 	%rd617, 5;
	@%p239 bra 	$L__BB0_268;
	setp.eq.s32 	%p240, %r248, %r79;
	mov.b64 	%rd617, 6;
	@%p240 bra 	$L__BB0_268;
	setp.eq.s32 	%p241, %r248, %r80;
	mov.b64 	%rd617, 7;
	@%p241 bra 	$L__BB0_268;
	setp.eq.s32 	%p242, %r248, %r81;
	mov.b64 	%rd617, 8;
	@%p242 bra 	$L__BB0_268;
	setp.eq.s32 	%p243, %r248, %r82;
	mov.b64 	%rd617, 9;
	@%p243 bra 	$L__BB0_268;
	setp.eq.s32 	%p244, %r248, %r83;
	mov.b64 	%rd617, 10;
	@%p244 bra 	$L__BB0_268;
	setp.eq.s32 	%p245, %r248, %r84;
	mov.b64 	%rd617, 11;
	@%p245 bra 	$L__BB0_268;
	setp.eq.s32 	%p246, %r248, %r85;
	mov.b64 	%rd617, 12;
	@%p246 bra 	$L__BB0_268;
	setp.eq.s32 	%p247, %r248, %r86;
	mov.b64 	%rd617, 13;
	@%p247 bra 	$L__BB0_268;
	setp.eq.s32 	%p248, %r248, %r87;
	mov.b64 	%rd617, 14;
	@%p248 bra 	$L__BB0_268;
	setp.eq.s32 	%p249, %r248, %r88;
	mov.b64 	%rd617, 15;
	@%p249 bra 	$L__BB0_268;
	setp.eq.s32 	%p250, %r248, %r89;
	mov.b64 	%rd617, 16;
	@%p250 bra 	$L__BB0_268;
	setp.eq.s32 	%p251, %r248, %r90;
	mov.b64 	%rd617, 17;
	@%p251 bra 	$L__BB0_268;
	setp.eq.s32 	%p252, %r248, %r91;
	mov.b64 	%rd617, 18;
	@%p252 bra 	$L__BB0_268;
	setp.eq.s32 	%p253, %r248, %r92;
	mov.b64 	%rd617, 19;
	@%p253 bra 	$L__BB0_268;
	setp.eq.s32 	%p254, %r248, %r93;
	mov.b64 	%rd617, 20;
	@%p254 bra 	$L__BB0_268;
	setp.eq.s32 	%p255, %r248, %r94;
	mov.b64 	%rd617, 21;
	@%p255 bra 	$L__BB0_268;
	setp.ne.s32 	%p256, %r248, %r95;
	mov.b64 	%rd617, 22;
	@%p256 bra 	$L__BB0_269;
$L__BB0_268:
	shl.b64 	%rd303, %rd617, 2;
	add.s64 	%rd304, %rd1, %rd303;
	ld.local.u32 	%r248, [%rd304];
$L__BB0_269:
	setp.eq.s32 	%p257, %r249, %r73;
	mov.b64 	%rd618, 0;
	@%p257 bra 	$L__BB0_292;
	setp.eq.s32 	%p258, %r249, %r74;
	mov.b64 	%rd618, 1;
	@%p258 bra 	$L__BB0_292;
	setp.eq.s32 	%p259, %r249, %r75;
	mov.b64 	%rd618, 2;
	@%p259 bra 	$L__BB0_292;
	setp.eq.s32 	%p260, %r249, %r76;
	mov.b64 	%rd618, 3;
	@%p260 bra 	$L__BB0_292;
	setp.eq.s32 	%p261, %r249, %r77;
	mov.b64 	%rd618, 4;
	@%p261 bra 	$L__BB0_292;
	setp.eq.s32 	%p262, %r249, %r78;
	mov.b64 	%rd618, 5;
	@%p262 bra 	$L__BB0_292;
	setp.eq.s32 	%p263, %r249, %r79;
	mov.b64 	%rd618, 6;
	@%p263 bra 	$L__BB0_292;
	setp.eq.s32 	%p264, %r249, %r80;
	mov.b64 	%rd618, 7;
	@%p264 bra 	$L__BB0_292;
	setp.eq.s32 	%p265, %r249, %r81;
	mov.b64 	%rd618, 8;
	@%p265 bra 	$L__BB0_292;
	setp.eq.s32 	%p266, %r249, %r82;
	mov.b64 	%rd618, 9;
	@%p266 bra 	$L__BB0_292;
	setp.eq.s32 	%p267, %r249, %r83;
	mov.b64 	%rd618, 10;
	@%p267 bra 	$L__BB0_292;
	setp.eq.s32 	%p268, %r249, %r84;
	mov.b64 	%rd618, 11;
	@%p268 bra 	$L__BB0_292;
	setp.eq.s32 	%p269, %r249, %r85;
	mov.b64 	%rd618, 12;
	@%p269 bra 	$L__BB0_292;
	setp.eq.s32 	%p270, %r249, %r86;
	mov.b64 	%rd618, 13;
	@%p270 bra 	$L__BB0_292;
	setp.eq.s32 	%p271, %r249, %r87;
	mov.b64 	%rd618, 14;
	@%p271 bra 	$L__BB0_292;
	setp.eq.s32 	%p272, %r249, %r88;
	mov.b64 	%rd618, 15;
	@%p272 bra 	$L__BB0_292;
	setp.eq.s32 	%p273, %r249, %r89;
	mov.b64 	%rd618, 16;
	@%p273 bra 	$L__BB0_292;
	setp.eq.s32 	%p274, %r249, %r90;
	mov.b64 	%rd618, 17;
	@%p274 bra 	$L__BB0_292;
	setp.eq.s32 	%p275, %r249, %r91;
	mov.b64 	%rd618, 18;
	@%p275 bra 	$L__BB0_292;
	setp.eq.s32 	%p276, %r249, %r92;
	mov.b64 	%rd618, 19;
	@%p276 bra 	$L__BB0_292;
	setp.eq.s32 	%p277, %r249, %r93;
	mov.b64 	%rd618, 20;
	@%p277 bra 	$L__BB0_292;
	setp.eq.s32 	%p278, %r249, %r94;
	mov.b64 	%rd618, 21;
	@%p278 bra 	$L__BB0_292;
	setp.ne.s32 	%p279, %r249, %r95;
	mov.b64 	%rd618, 22;
	@%p279 bra 	$L__BB0_293;
$L__BB0_292:
	shl.b64 	%rd328, %rd618, 2;
	add.s64 	%rd329, %rd1, %rd328;
	ld.local.u32 	%r249, [%rd329];
$L__BB0_293:
	setp.eq.s32 	%p280, %r250, %r73;
	mov.b64 	%rd619, 0;
	@%p280 bra 	$L__BB0_316;
	setp.eq.s32 	%p281, %r250, %r74;
	mov.b64 	%rd619, 1;
	@%p281 bra 	$L__BB0_316;
	setp.eq.s32 	%p282, %r250, %r75;
	mov.b64 	%rd619, 2;
	@%p282 bra 	$L__BB0_316;
	setp.eq.s32 	%p283, %r250, %r76;
	mov.b64 	%rd619, 3;
	@%p283 bra 	$L__BB0_316;
	setp.eq.s32 	%p284, %r250, %r77;
	mov.b64 	%rd619, 4;
	@%p284 bra 	$L__BB0_316;
	setp.eq.s32 	%p285, %r250, %r78;
	mov.b64 	%rd619, 5;
	@%p285 bra 	$L__BB0_316;
	setp.eq.s32 	%p286, %r250, %r79;
	mov.b64 	%rd619, 6;
	@%p286 bra 	$L__BB0_316;
	setp.eq.s32 	%p287, %r250, %r80;
	mov.b64 	%rd619, 7;
	@%p287 bra 	$L__BB0_316;
	setp.eq.s32 	%p288, %r250, %r81;
	mov.b64 	%rd619, 8;
	@%p288 bra 	$L__BB0_316;
	setp.eq.s32 	%p289, %r250, %r82;
	mov.b64 	%rd619, 9;
	@%p289 bra 	$L__BB0_316;
	setp.eq.s32 	%p290, %r250, %r83;
	mov.b64 	%rd619, 10;
	@%p290 bra 	$L__BB0_316;
	setp.eq.s32 	%p291, %r250, %r84;
	mov.b64 	%rd619, 11;
	@%p291 bra 	$L__BB0_316;
	setp.eq.s32 	%p292, %r250, %r85;
	mov.b64 	%rd619, 12;
	@%p292 bra 	$L__BB0_316;
	setp.eq.s32 	%p293, %r250, %r86;
	mov.b64 	%rd619, 13;
	@%p293 bra 	$L__BB0_316;
	setp.eq.s32 	%p294, %r250, %r87;
	mov.b64 	%rd619, 14;
	@%p294 bra 	$L__BB0_316;
	setp.eq.s32 	%p295, %r250, %r88;
	mov.b64 	%rd619, 15;
	@%p295 bra 	$L__BB0_316;
	setp.eq.s32 	%p296, %r250, %r89;
	mov.b64 	%rd619, 16;
	@%p296 bra 	$L__BB0_316;
	setp.eq.s32 	%p297, %r250, %r90;
	mov.b64 	%rd619, 17;
	@%p297 bra 	$L__BB0_316;
	setp.eq.s32 	%p298, %r250, %r91;
	mov.b64 	%rd619, 18;
	@%p298 bra 	$L__BB0_316;
	setp.eq.s32 	%p299, %r250, %r92;
	mov.b64 	%rd619, 19;
	@%p299 bra 	$L__BB0_316;
	setp.eq.s32 	%p300, %r250, %r93;
	mov.b64 	%rd619, 20;
	@%p300 bra 	$L__BB0_316;
	setp.eq.s32 	%p301, %r250, %r94;
	mov.b64 	%rd619, 21;
	@%p301 bra 	$L__BB0_316;
	setp.ne.s32 	%p302, %r250, %r95;
	mov.b64 	%rd619, 22;
	@%p302 bra 	$L__BB0_317;
$L__BB0_316:
	shl.b64 	%rd353, %rd619, 2;
	add.s64 	%rd354, %rd1, %rd353;
	ld.local.u32 	%r250, [%rd354];
$L__BB0_317:
	setp.eq.s32 	%p303, %r251, %r73;
	mov.b64 	%rd620, 0;
	@%p303 bra 	$L__BB0_340;
	setp.eq.s32 	%p304, %r251, %r74;
	mov.b64 	%rd620, 1;
	@%p304 bra 	$L__BB0_340;
	setp.eq.s32 	%p305, %r251, %r75;
	mov.b64 	%rd620, 2;
	@%p305 bra 	$L__BB0_340;
	setp.eq.s32 	%p306, %r251, %r76;
	mov.b64 	%rd620, 3;
	@%p306 bra 	$L__BB0_340;
	setp.eq.s32 	%p307, %r251, %r77;
	mov.b64 	%rd620, 4;
	@%p307 bra 	$L__BB0_340;
	setp.eq.s32 	%p308, %r251, %r78;
	mov.b64 	%rd620, 5;
	@%p308 bra 	$L__BB0_340;
	setp.eq.s32 	%p309, %r251, %r79;
	mov.b64 	%rd620, 6;
	@%p309 bra 	$L__BB0_340;
	setp.eq.s32 	%p310, %r251, %r80;
	mov.b64 	%rd620, 7;
	@%p310 bra 	$L__BB0_340;
	setp.eq.s32 	%p311, %r251, %r81;
	mov.b64 	%rd620, 8;
	@%p311 bra 	$L__BB0_340;
	setp.eq.s32 	%p312, %r251, %r82;
	mov.b64 	%rd620, 9;
	@%p312 bra 	$L__BB0_340;
	setp.eq.s32 	%p313, %r251, %r83;
	mov.b64 	%rd620, 10;
	@%p313 bra 	$L__BB0_340;
	setp.eq.s32 	%p314, %r251, %r84;
	mov.b64 	%rd620, 11;
	@%p314 bra 	$L__BB0_340;
	setp.eq.s32 	%p315, %r251, %r85;
	mov.b64 	%rd620, 12;
	@%p315 bra 	$L__BB0_340;
	setp.eq.s32 	%p316, %r251, %r86;
	mov.b64 	%rd620, 13;
	@%p316 bra 	$L__BB0_340;
	setp.eq.s32 	%p317, %r251, %r87;
	mov.b64 	%rd620, 14;
	@%p317 bra 	$L__BB0_340;
	setp.eq.s32 	%p318, %r251, %r88;
	mov.b64 	%rd620, 15;
	@%p318 bra 	$L__BB0_340;
	setp.eq.s32 	%p319, %r251, %r89;
	mov.b64 	%rd620, 16;
	@%p319 bra 	$L__BB0_340;
	setp.eq.s32 	%p320, %r251, %r90;
	mov.b64 	%rd620, 17;
	@%p320 bra 	$L__BB0_340;
	setp.eq.s32 	%p321, %r251, %r91;
	mov.b64 	%rd620, 18;
	@%p321 bra 	$L__BB0_340;
	setp.eq.s32 	%p322, %r251, %r92;
	mov.b64 	%rd620, 19;
	@%p322 bra 	$L__BB0_340;
	setp.eq.s32 	%p323, %r251, %r93;
	mov.b64 	%rd620, 20;
	@%p323 bra 	$L__BB0_340;
	setp.eq.s32 	%p324, %r251, %r94;
	mov.b64 	%rd620, 21;
	@%p324 bra 	$L__BB0_340;
	setp.ne.s32 	%p325, %r251, %r95;
	mov.b64 	%rd620, 22;
	@%p325 bra 	$L__BB0_341;
$L__BB0_340:
	shl.b64 	%rd378, %rd620, 2;
	add.s64 	%rd379, %rd1, %rd378;
	ld.local.u32 	%r251, [%rd379];
$L__BB0_341:
	setp.eq.s32 	%p326, %r252, %r73;
	mov.b64 	%rd621, 0;
	@%p326 bra 	$L__BB0_364;
	setp.eq.s32 	%p327, %r252, %r74;
	mov.b64 	%rd621, 1;
	@%p327 bra 	$L__BB0_364;
	setp.eq.s32 	%p328, %r252, %r75;
	mov.b64 	%rd621, 2;
	@%p328 bra 	$L__BB0_364;
	setp.eq.s32 	%p329, %r252, %r76;
	mov.b64 	%rd621, 3;
	@%p329 bra 	$L__BB0_364;
	setp.eq.s32 	%p330, %r252, %r77;
	mov.b64 	%rd621, 4;
	@%p330 bra 	$L__BB0_364;
	setp.eq.s32 	%p331, %r252, %r78;
	mov.b64 	%rd621, 5;
	@%p331 bra 	$L__BB0_364;
	setp.eq.s32 	%p332, %r252, %r79;
	mov.b64 	%rd621, 6;
	@%p332 bra 	$L__BB0_364;
	setp.eq.s32 	%p333, %r252, %r80;
	mov.b64 	%rd621, 7;
	@%p333 bra 	$L__BB0_364;
	setp.eq.s32 	%p334, %r252, %r81;
	mov.b64 	%rd621, 8;
	@%p334 bra 	$L__BB0_364;
	setp.eq.s32 	%p335, %r252, %r82;
	mov.b64 	%rd621, 9;
	@%p335 bra 	$L__BB0_364;
	setp.eq.s32 	%p336, %r252, %r83;
	mov.b64 	%rd621, 10;
	@%p336 bra 	$L__BB0_364;
	setp.eq.s32 	%p337, %r252, %r84;
	mov.b64 	%rd621, 11;
	@%p337 bra 	$L__BB0_364;
	setp.eq.s32 	%p338, %r252, %r85;
	mov.b64 	%rd621, 12;
	@%p338 bra 	$L__BB0_364;
	setp.eq.s32 	%p339, %r252, %r86;
	mov.b64 	%rd621, 13;
	@%p339 bra 	$L__BB0_364;
	setp.eq.s32 	%p340, %r252, %r87;
	mov.b64 	%rd621, 14;
	@%p340 bra 	$L__BB0_364;
	setp.eq.s32 	%p341, %r252, %r88;
	mov.b64 	%rd621, 15;
	@%p341 bra 	$L__BB0_364;
	setp.eq.s32 	%p342, %r252, %r89;
	mov.b64 	%rd621, 16;
	@%p342 bra 	$L__BB0_364;
	setp.eq.s32 	%p343, %r252, %r90;
	mov.b64 	%rd621, 17;
	@%p343 bra 	$L__BB0_364;
	setp.eq.s32 	%p344, %r252, %r91;
	mov.b64 	%rd621, 18;
	@%p344 bra 	$L__BB0_364;
	setp.eq.s32 	%p345, %r252, %r92;
	mov.b64 	%rd621, 19;
	@%p345 bra 	$L__BB0_364;
	setp.eq.s32 	%p346, %r252, %r93;
	mov.b64 	%rd621, 20;
	@%p346 bra 	$L__BB0_364;
	setp.eq.s32 	%p347, %r252, %r94;
	mov.b64 	%rd621, 21;
	@%p347 bra 	$L__BB0_364;
	setp.ne.s32 	%p348, %r252, %r95;
	mov.b64 	%rd621, 22;
	@%p348 bra 	$L__BB0_365;
$L__BB0_364:
	shl.b64 	%rd403, %rd621, 2;
	add.s64 	%rd404, %rd1, %rd403;
	ld.local.u32 	%r252, [%rd404];
$L__BB0_365:
	setp.eq.s32 	%p349, %r253, %r73;
	mov.b64 	%rd622, 0;
	@%p349 bra 	$L__BB0_388;
	setp.eq.s32 	%p350, %r253, %r74;
	mov.b64 	%rd622, 1;
	@%p350 bra 	$L__BB0_388;
	setp.eq.s32 	%p351, %r253, %r75;
	mov.b64 	%rd622, 2;
	@%p351 bra 	$L__BB0_388;
	setp.eq.s32 	%p352, %r253, %r76;
	mov.b64 	%rd622, 3;
	@%p352 bra 	$L__BB0_388;
	setp.eq.s32 	%p353, %r253, %r77;
	mov.b64 	%rd622, 4;
	@%p353 bra 	$L__BB0_388;
	setp.eq.s32 	%p354, %r253, %r78;
	mov.b64 	%rd622, 5;
	@%p354 bra 	$L__BB0_388;
	setp.eq.s32 	%p355, %r253, %r79;
	mov.b64 	%rd622, 6;
	@%p355 bra 	$L__BB0_388;
	setp.eq.s32 	%p356, %r253, %r80;
	mov.b64 	%rd622, 7;
	@%p356 bra 	$L__BB0_388;
	setp.eq.s32 	%p357, %r253, %r81;
	mov.b64 	%rd622, 8;
	@%p357 bra 	$L__BB0_388;
	setp.eq.s32 	%p358, %r253, %r82;
	mov.b64 	%rd622, 9;
	@%p358 bra 	$L__BB0_388;
	setp.eq.s32 	%p359, %r253, %r83;
	mov.b64 	%rd622, 10;
	@%p359 bra 	$L__BB0_388;
	setp.eq.s32 	%p360, %r253, %r84;
	mov.b64 	%rd622, 11;
	@%p360 bra 	$L__BB0_388;
	setp.eq.s32 	%p361, %r253, %r85;
	mov.b64 	%rd622, 12;
	@%p361 bra 	$L__BB0_388;
	setp.eq.s32 	%p362, %r253, %r86;
	mov.b64 	%rd622, 13;
	@%p362 bra 	$L__BB0_388;
	setp.eq.s32 	%p363, %r253, %r87;
	mov.b64 	%rd622, 14;
	@%p363 bra 	$L__BB0_388;
	setp.eq.s32 	%p364, %r253, %r88;
	mov.b64 	%rd622, 15;
	@%p364 bra 	$L__BB0_388;
	setp.eq.s32 	%p365, %r253, %r89;
	mov.b64 	%rd622, 16;
	@%p365 bra 	$L__BB0_388;
	setp.eq.s32 	%p366, %r253, %r90;
	mov.b64 	%rd622, 17;
	@%p366 bra 	$L__BB0_388;
	setp.eq.s32 	%p367, %r253, %r91;
	mov.b64 	%rd622, 18;
	@%p367 bra 	$L__BB0_388;
	setp.eq.s32 	%p368, %r253, %r92;
	mov.b64 	%rd622, 19;
	@%p368 bra 	$L__BB0_388;
	setp.eq.s32 	%p369, %r253, %r93;
	mov.b64 	%rd622, 20;
	@%p369 bra 	$L__BB0_388;
	setp.eq.s32 	%p370, %r253, %r94;
	mov.b64 	%rd622, 21;
	@%p370 bra 	$L__BB0_388;
	setp.ne.s32 	%p371, %r253, %r95;
	mov.b64 	%rd622, 22;
	@%p371 bra 	$L__BB0_389;
$L__BB0_388:
	shl.b64 	%rd428, %rd622, 2;
	add.s64 	%rd429, %rd1, %rd428;
	ld.local.u32 	%r253, [%rd429];
$L__BB0_389:
	setp.eq.s32 	%p372, %r254, %r73;
	mov.b64 	%rd623, 0;
	@%p372 bra 	$L__BB0_412;
	setp.eq.s32 	%p373, %r254, %r74;
	mov.b64 	%rd623, 1;
	@%p373 bra 	$L__BB0_412;
	setp.eq.s32 	%p374, %r254, %r75;
	mov.b64 	%rd623, 2;
	@%p374 bra 	$L__BB0_412;
	setp.eq.s32 	%p375, %r254, %r76;
	mov.b64 	%rd623, 3;
	@%p375 bra 	$L__BB0_412;
	setp.eq.s32 	%p376, %r254, %r77;
	mov.b64 	%rd623, 4;
	@%p376 bra 	$L__BB0_412;
	setp.eq.s32 	%p377, %r254, %r78;
	mov.b64 	%rd623, 5;
	@%p377 bra 	$L__BB0_412;
	setp.eq.s32 	%p378, %r254, %r79;
	mov.b64 	%rd623, 6;
	@%p378 bra 	$L__BB0_412;
	setp.eq.s32 	%p379, %r254, %r80;
	mov.b64 	%rd623, 7;
	@%p379 bra 	$L__BB0_412;
	setp.eq.s32 	%p380, %r254, %r81;
	mov.b64 	%rd623, 8;
	@%p380 bra 	$L__BB0_412;
	setp.eq.s32 	%p381, %r254, %r82;
	mov.b64 	%rd623, 9;
	@%p381 bra 	$L__BB0_412;
	setp.eq.s32 	%p382, %r254, %r83;
	mov.b64 	%rd623, 10;
	@%p382 bra 	$L__BB0_412;
	setp.eq.s32 	%p383, %r254, %r84;
	mov.b64 	%rd623, 11;
	@%p383 bra 	$L__BB0_412;
	setp.eq.s32 	%p384, %r254, %r85;
	mov.b64 	%rd623, 12;
	@%p384 bra 	$L__BB0_412;
	setp.eq.s32 	%p385, %r254, %r86;
	mov.b64 	%rd623, 13;
	@%p385 bra 	$L__BB0_412;
	setp.eq.s32 	%p386, %r254, %r87;
	mov.b64 	%rd623, 14;
	@%p386 bra 	$L__BB0_412;
	setp.eq.s32 	%p387, %r254, %r88;
	mov.b64 	%rd623, 15;
	@%p387 bra 	$L__BB0_412;
	setp.eq.s32 	%p388, %r254, %r89;
	mov.b64 	%rd623, 16;
	@%p388 bra 	$L__BB0_412;
	setp.eq.s32 	%p389, %r254, %r90;
	mov.b64 	%rd623, 17;
	@%p389 bra 	$L__BB0_412;
	setp.eq.s32 	%p390, %r254, %r91;
	mov.b64 	%rd623, 18;
	@%p390 bra 	$L__BB0_412;
	setp.eq.s32 	%p391, %r254, %r92;
	mov.b64 	%rd623, 19;
	@%p391 bra 	$L__BB0_412;
	setp.eq.s32 	%p392, %r254, %r93;
	mov.b64 	%rd623, 20;
	@%p392 bra 	$L__BB0_412;
	setp.eq.s32 	%p393, %r254, %r94;
	mov.b64 	%rd623, 21;
	@%p393 bra 	$L__BB0_412;
	setp.ne.s32 	%p394, %r254, %r95;
	mov.b64 	%rd623, 22;
	@%p394 bra 	$L__BB0_413;
$L__BB0_412:
	shl.b64 	%rd453, %rd623, 2;
	add.s64 	%rd454, %rd1, %rd453;
	ld.local.u32 	%r254, [%rd454];
$L__BB0_413:
	setp.eq.s32 	%p395, %r255, %r73;
	mov.b64 	%rd624, 0;
	@%p395 bra 	$L__BB0_436;
	setp.eq.s32 	%p396, %r255, %r74;
	mov.b64 	%rd624, 1;
	@%p396 bra 	$L__BB0_436;
	setp.eq.s32 	%p397, %r255, %r75;
	mov.b64 	%rd624, 2;
	@%p397 bra 	$L__BB0_436;
	setp.eq.s32 	%p398, %r255, %r76;
	mov.b64 	%rd624, 3;
	@%p398 bra 	$L__BB0_436;
	setp.eq.s32 	%p399, %r255, %r77;
	mov.b64 	%rd624, 4;
	@%p399 bra 	$L__BB0_436;
	setp.eq.s32 	%p400, %r255, %r78;
	mov.b64 	%rd624, 5;
	@%p400 bra 	$L__BB0_436;
	setp.eq.s32 	%p401, %r255, %r79;
	mov.b64 	%rd624, 6;
	@%p401 bra 	$L__BB0_436;
	setp.eq.s32 	%p402, %r255, %r80;
	mov.b64 	%rd624, 7;
	@%p402 bra 	$L__BB0_436;
	setp.eq.s32 	%p403, %r255, %r81;
	mov.b64 	%rd624, 8;
	@%p403 bra 	$L__BB0_436;
	setp.eq.s32 	%p404, %r255, %r82;
	mov.b64 	%rd624, 9;
	@%p404 bra 	$L__BB0_436;
	setp.eq.s32 	%p405, %r255, %r83;
	mov.b64 	%rd624, 10;
	@%p405 bra 	$L__BB0_436;
	setp.eq.s32 	%p406, %r255, %r84;
	mov.b64 	%rd624, 11;
	@%p406 bra 	$L__BB0_436;
	setp.eq.s32 	%p407, %r255, %r85;
	mov.b64 	%rd624, 12;
	@%p407 bra 	$L__BB0_436;
	setp.eq.s32 	%p408, %r255, %r86;
	mov.b64 	%rd624, 13;
	@%p408 bra 	$L__BB0_436;
	setp.eq.s32 	%p409, %r255, %r87;
	mov.b64 	%rd624, 14;
	@%p409 bra 	$L__BB0_436;
	setp.eq.s32 	%p410, %r255, %r88;
	mov.b64 	%rd624, 15;
	@%p410 bra 	$L__BB0_436;
	setp.eq.s32 	%p411, %r255, %r89;
	mov.b64 	%rd624, 16;
	@%p411 bra 	$L__BB0_436;
	setp.eq.s32 	%p412, %r255, %r90;
	mov.b64 	%rd624, 17;
	@%p412 bra 	$L__BB0_436;
	setp.eq.s32 	%p413, %r255, %r91;
	mov.b64 	%rd624, 18;
	@%p413 bra 	$L__BB0_436;
	setp.eq.s32 	%p414, %r255, %r92;
	mov.b64 	%rd624, 19;
	@%p414 bra 	$L__BB0_436;
	setp.eq.s32 	%p415, %r255, %r93;
	mov.b64 	%rd624, 20;
	@%p415 bra 	$L__BB0_436;
	setp.eq.s32 	%p416, %r255, %r94;
	mov.b64 	%rd624, 21;
	@%p416 bra 	$L__BB0_436;
	setp.ne.s32 	%p417, %r255, %r95;
	mov.b64 	%rd624, 22;
	@%p417 bra 	$L__BB0_437;
$L__BB0_436:
	shl.b64 	%rd478, %rd624, 2;
	add.s64 	%rd479, %rd1, %rd478;
	ld.local.u32 	%r255, [%rd479];
$L__BB0_437:
	setp.eq.s32 	%p418, %r256, %r73;
	mov.b64 	%rd625, 0;
	@%p418 bra 	$L__BB0_460;
	setp.eq.s32 	%p419, %r256, %r74;
	mov.b64 	%rd625, 1;
	@%p419 bra 	$L__BB0_460;
	setp.eq.s32 	%p420, %r256, %r75;
	mov.b64 	%rd625, 2;
	@%p420 bra 	$L__BB0_460;
	setp.eq.s32 	%p421, %r256, %r76;
	mov.b64 	%rd625, 3;
	@%p421 bra 	$L__BB0_460;
	setp.eq.s32 	%p422, %r256, %r77;
	mov.b64 	%rd625, 4;
	@%p422 bra 	$L__BB0_460;
	setp.eq.s32 	%p423, %r256, %r78;
	mov.b64 	%rd625, 5;
	@%p423 bra 	$L__BB0_460;
	setp.eq.s32 	%p424, %r256, %r79;
	mov.b64 	%rd625, 6;
	@%p424 bra 	$L__BB0_460;
	setp.eq.s32 	%p425, %r256, %r80;
	mov.b64 	%rd625, 7;
	@%p425 bra 	$L__BB0_460;
	setp.eq.s32 	%p426, %r256, %r81;
	mov.b64 	%rd625, 8;
	@%p426 bra 	$L__BB0_460;
	setp.eq.s32 	%p427, %r256, %r82;
	mov.b64 	%rd625, 9;
	@%p427 bra 	$L__BB0_460;
	setp.eq.s32 	%p428, %r256, %r83;
	mov.b64 	%rd625, 10;
	@%p428 bra 	$L__BB0_460;
	setp.eq.s32 	%p429, %r256, %r84;
	mov.b64 	%rd625, 11;
	@%p429 bra 	$L__BB0_460;
	setp.eq.s32 	%p430, %r256, %r85;
	mov.b64 	%rd625, 12;
	@%p430 bra 	$L__BB0_460;
	setp.eq.s32 	%p431, %r256, %r86;
	mov.b64 	%rd625, 13;
	@%p431 bra 	$L__BB0_460;
	setp.eq.s32 	%p432, %r256, %r87;
	mov.b64 	%rd625, 14;
	@%p432 bra 	$L__BB0_460;
	setp.eq.s32 	%p433, %r256, %r88;
	mov.b64 	%rd625, 15;
	@%p433 bra 	$L__BB0_460;
	setp.eq.s32 	%p434, %r256, %r89;
	mov.b64 	%rd625, 16;
	@%p434 bra 	$L__BB0_460;
	setp.eq.s32 	%p435, %r256, %r90;
	mov.b64 	%rd625, 17;
	@%p435 bra 	$L__BB0_460;
	setp.eq.s32 	%p436, %r256, %r91;
	mov.b64 	%rd625, 18;
	@%p436 bra 	$L__BB0_460;
	setp.eq.s32 	%p437, %r256, %r92;
	mov.b64 	%rd625, 19;
	@%p437 bra 	$L__BB0_460;
	setp.eq.s32 	%p438, %r256, %r93;
	mov.b64 	%rd625, 20;
	@%p438 bra 	$L__BB0_460;
	setp.eq.s32 	%p439, %r256, %r94;
	mov.b64 	%rd625, 21;
	@%p439 bra 	$L__BB0_460;
	setp.ne.s32 	%p440, %r256, %r95;
	mov.b64 	%rd625, 22;
	@%p440 bra 	$L__BB0_461;
$L__BB0_460:
	shl.b64 	%rd503, %rd625, 2;
	add.s64 	%rd504, %rd1, %rd503;
	ld.local.u32 	%r256, [%rd504];
$L__BB0_461:
	setp.eq.s32 	%p441, %r257, %r73;
	mov.b64 	%rd626, 0;
	@%p441 bra 	$L__BB0_484;
	setp.eq.s32 	%p442, %r257, %r74;
	mov.b64 	%rd626, 1;
	@%p442 bra 	$L__BB0_484;
	setp.eq.s32 	%p443, %r257, %r75;
	mov.b64 	%rd626, 2;
	@%p443 bra 	$L__BB0_484;
	setp.eq.s32 	%p444, %r257, %r76;
	mov.b64 	%rd626, 3;
	@%p444 bra 	$L__BB0_484;
	setp.eq.s32 	%p445, %r257, %r77;
	mov.b64 	%rd626, 4;
	@%p445 bra 	$L__BB0_484;
	setp.eq.s32 	%p446, %r257, %r78;
	mov.b64 	%rd626, 5;
	@%p446 bra 	$L__BB0_484;
	setp.eq.s32 	%p447, %r257, %r79;
	mov.b64 	%rd626, 6;
	@%p447 bra 	$L__BB0_484;
	setp.eq.s32 	%p448, %r257, %r80;
	mov.b64 	%rd626, 7;
	@%p448 bra 	$L__BB0_484;
	setp.eq.s32 	%p449, %r257, %r81;
	mov.b64 	%rd626, 8;
	@%p449 bra 	$L__BB0_484;
	setp.eq.s32 	%p450, %r257, %r82;
	mov.b64 	%rd626, 9;
	@%p450 bra 	$L__BB0_484;
	setp.eq.s32 	%p451, %r257, %r83;
	mov.b64 	%rd626, 10;
	@%p451 bra 	$L__BB0_484;
	setp.eq.s32 	%p452, %r257, %r84;
	mov.b64 	%rd626, 11;
	@%p452 bra 	$L__BB0_484;
	setp.eq.s32 	%p453, %r257, %r85;
	mov.b64 	%rd626, 12;
	@%p453 bra 	$L__BB0_484;
	setp.eq.s32 	%p454, %r257, %r86;
	mov.b64 	%rd626, 13;
	@%p454 bra 	$L__BB0_484;
	setp.eq.s32 	%p455, %r257, %r87;
	mov.b64 	%rd626, 14;
	@%p455 bra 	$L__BB0_484;
	setp.eq.s32 	%p456, %r257, %r88;
	mov.b64 	%rd626, 15;
	@%p456 bra 	$L__BB0_484;
	setp.eq.s32 	%p457, %r257, %r89;
	mov.b64 	%rd626, 16;
	@%p457 bra 	$L__BB0_484;
	setp.eq.s32 	%p458, %r257, %r90;
	mov.b64 	%rd626, 17;
	@%p458 bra 	$L__BB0_484;
	setp.eq.s32 	%p459, %r257, %r91;
	mov.b64 	%rd626, 18;
	@%p459 bra 	$L__BB0_484;
	setp.eq.s32 	%p460, %r257, %r92;
	mov.b64 	%rd626, 19;
	@%p460 bra 	$L__BB0_484;
	setp.eq.s32 	%p461, %r257, %r93;
	mov.b64 	%rd626, 20;
	@%p461 bra 	$L__BB0_484;
	setp.eq.s32 	%p462, %r257, %r94;
	mov.b64 	%rd626, 21;
	@%p462 bra 	$L__BB0_484;
	setp.ne.s32 	%p463, %r257, %r95;
	mov.b64 	%rd626, 22;
	@%p463 bra 	$L__BB0_485;
$L__BB0_484:
	shl.b64 	%rd528, %rd626, 2;
	add.s64 	%rd529, %rd1, %rd528;
	ld.local.u32 	%r257, [%rd529];
$L__BB0_485:
	setp.eq.s32 	%p464, %r258, %r73;
	mov.b64 	%rd627, 0;
	@%p464 bra 	$L__BB0_508;
	setp.eq.s32 	%p465, %r258, %r74;
	mov.b64 	%rd627, 1;
	@%p465 bra 	$L__BB0_508;
	setp.eq.s32 	%p466, %r258, %r75;
	mov.b64 	%rd627, 2;
	@%p466 bra 	$L__BB0_508;
	setp.eq.s32 	%p467, %r258, %r76;
	mov.b64 	%rd627, 3;
	@%p467 bra 	$L__BB0_508;
	setp.eq.s32 	%p468, %r258, %r77;
	mov.b64 	%rd627, 4;
	@%p468 bra 	$L__BB0_508;
	setp.eq.s32 	%p469, %r258, %r78;
	mov.b64 	%rd627, 5;
	@%p469 bra 	$L__BB0_508;
	setp.eq.s32 	%p470, %r258, %r79;
	mov.b64 	%rd627, 6;
	@%p470 bra 	$L__BB0_508;
	setp.eq.s32 	%p471, %r258, %r80;
	mov.b64 	%rd627, 7;
	@%p471 bra 	$L__BB0_508;
	setp.eq.s32 	%p472, %r258, %r81;
	mov.b64 	%rd627, 8;
	@%p472 bra 	$L__BB0_508;
	setp.eq.s32 	%p473, %r258, %r82;
	mov.b64 	%rd627, 9;
	@%p473 bra 	$L__BB0_508;
	setp.eq.s32 	%p474, %r258, %r83;
	mov.b64 	%rd627, 10;
	@%p474 bra 	$L__BB0_508;
	setp.eq.s32 	%p475, %r258, %r84;
	mov.b64 	%rd627, 11;
	@%p475 bra 	$L__BB0_508;
	setp.eq.s32 	%p476, %r258, %r85;
	mov.b64 	%rd627, 12;
	@%p476 bra 	$L__BB0_508;
	setp.eq.s32 	%p477, %r258, %r86;
	mov.b64 	%rd627, 13;
	@%p477 bra 	$L__BB0_508;
	setp.eq.s32 	%p478, %r258, %r87;
	mov.b64 	%rd627, 14;
	@%p478 bra 	$L__BB0_508;
	setp.eq.s32 	%p479, %r258, %r88;
	mov.b64 	%rd627, 15;
	@%p479 bra 	$L__BB0_508;
	setp.eq.s32 	%p480, %r258, %r89;
	mov.b64 	%rd627, 16;
	@%p480 bra 	$L__BB0_508;
	setp.eq.s32 	%p481, %r258, %r90;
	mov.b64 	%rd627, 17;
	@%p481 bra 	$L__BB0_508;
	setp.eq.s32 	%p482, %r258, %r91;
	mov.b64 	%rd627, 18;
	@%p482 bra 	$L__BB0_508;
	setp.eq.s32 	%p483, %r258, %r92;
	mov.b64 	%rd627, 19;
	@%p483 bra 	$L__BB0_508;
	setp.eq.s32 	%p484, %r258, %r93;
	mov.b64 	%rd627, 20;
	@%p484 bra 	$L__BB0_508;
	setp.eq.s32 	%p485, %r258, %r94;
	mov.b64 	%rd627, 21;
	@%p485 bra 	$L__BB0_508;
	setp.ne.s32 	%p486, %r258, %r95;
	mov.b64 	%rd627, 22;
	@%p486 bra 	$L__BB0_509;
$L__BB0_508:
	shl.b64 	%rd553, %rd627, 2;
	add.s64 	%rd554, %rd1, %rd553;
	ld.local.u32 	%r258, [%rd554];
$L__BB0_509:
	setp.eq.s32 	%p487, %r259, %r73;
	mov.b64 	%rd628, 0;
	@%p487 bra 	$L__BB0_532;
	setp.eq.s32 	%p488, %r259, %r74;
	mov.b64 	%rd628, 1;
	@%p488 bra 	$L__BB0_532;
	setp.eq.s32 	%p489, %r259, %r75;
	mov.b64 	%rd628, 2;
	@%p489 bra 	$L__BB0_532;
	setp.eq.s32 	%p490, %r259, %r76;
	mov.b64 	%rd628, 3;
	@%p490 bra 	$L__BB0_532;
	setp.eq.s32 	%p491, %r259, %r77;
	mov.b64 	%rd628, 4;
	@%p491 bra 	$L__BB0_532;
	setp.eq.s32 	%p492, %r259, %r78;
	mov.b64 	%rd628, 5;
	@%p492 bra 	$L__BB0_532;
	setp.eq.s32 	%p493, %r259, %r79;
	mov.b64 	%rd628, 6;
	@%p493 bra 	$L__BB0_532;
	setp.eq.s32 	%p494, %r259, %r80;
	mov.b64 	%rd628, 7;
	@%p494 bra 	$L__BB0_532;
	setp.eq.s32 	%p495, %r259, %r81;
	mov.b64 	%rd628, 8;
	@%p495 bra 	$L__BB0_532;
	setp.eq.s32 	%p496, %r259, %r82;
	mov.b64 	%rd628, 9;
	@%p496 bra 	$L__BB0_532;
	setp.eq.s32 	%p497, %r259, %r83;
	mov.b64 	%rd628, 10;
	@%p497 bra 	$L__BB0_532;
	setp.eq.s32 	%p498, %r259, %r84;
	mov.b64 	%rd628, 11;
	@%p498 bra 	$L__BB0_532;
	setp.eq.s32 	%p499, %r259, %r85;
	mov.b64 	%rd628, 12;
	@%p499 bra 	$L__BB0_532;
	setp.eq.s32 	%p500, %r259, %r86;
	mov.b64 	%rd628, 13;
	@%p500 bra 	$L__BB0_532;
	setp.eq.s32 	%p501, %r259, %r87;
	mov.b64 	%rd628, 14;
	@%p501 bra 	$L__BB0_532;
	setp.eq.s32 	%p502, %r259, %r88;
	mov.b64 	%rd628, 15;
	@%p502 bra 	$L__BB0_532;
	setp.eq.s32 	%p503, %r259, %r89;
	mov.b64 	%rd628, 16;
	@%p503 bra 	$L__BB0_532;
	setp.eq.s32 	%p504, %r259, %r90;
	mov.b64 	%rd628, 17;
	@%p504 bra 	$L__BB0_532;
	setp.eq.s32 	%p505, %r259, %r91;
	mov.b64 	%rd628, 18;
	@%p505 bra 	$L__BB0_532;
	setp.eq.s32 	%p506, %r259, %r92;
	mov.b64 	%rd628, 19;
	@%p506 bra 	$L__BB0_532;
	setp.eq.s32 	%p507, %r259, %r93;
	mov.b64 	%rd628, 20;
	@%p507 bra 	$L__BB0_532;
	setp.eq.s32 	%p508, %r259, %r94;
	mov.b64 	%rd628, 21;
	@%p508 bra 	$L__BB0_532;
	setp.ne.s32 	%p509, %r259, %r95;
	mov.b64 	%rd628, 22;
	@%p509 bra 	$L__BB0_533;
$L__BB0_532:
	shl.b64 	%rd578, %rd628, 2;
	add.s64 	%rd579, %rd1, %rd578;
	ld.local.u32 	%r259, [%rd579];
$L__BB0_533:
	setp.eq.s32 	%p510, %r306, %r73;
	mov.b64 	%rd629, 0;
	@%p510 bra 	$L__BB0_556;
	setp.eq.s32 	%p511, %r306, %r74;
	mov.b64 	%rd629, 1;
	@%p511 bra 	$L__BB0_556;
	setp.eq.s32 	%p512, %r306, %r75;
	mov.b64 	%rd629, 2;
	@%p512 bra 	$L__BB0_556;
	setp.eq.s32 	%p513, %r306, %r76;
	mov.b64 	%rd629, 3;
	@%p513 bra 	$L__BB0_556;
	setp.eq.s32 	%p514, %r306, %r77;
	mov.b64 	%rd629, 4;
	@%p514 bra 	$L__BB0_556;
	setp.eq.s32 	%p515, %r306, %r78;
	mov.b64 	%rd629, 5;
	@%p515 bra 	$L__BB0_556;
	setp.eq.s32 	%p516, %r306, %r79;
	mov.b64 	%rd629, 6;
	@%p516 bra 	$L__BB0_556;
	setp.eq.s32 	%p517, %r306, %r80;
	mov.b64 	%rd629, 7;
	@%p517 bra 	$L__BB0_556;
	setp.eq.s32 	%p518, %r306, %r81;
	mov.b64 	%rd629, 8;
	@%p518 bra 	$L__BB0_556;
	setp.eq.s32 	%p519, %r306, %r82;
	mov.b64 	%rd629, 9;
	@%p519 bra 	$L__BB0_556;
	setp.eq.s32 	%p520, %r306, %r83;
	mov.b64 	%rd629, 10;
	@%p520 bra 	$L__BB0_556;
	setp.eq.s32 	%p521, %r306, %r84;
	mov.b64 	%rd629, 11;
	@%p521 bra 	$L__BB0_556;
	setp.eq.s32 	%p522, %r306, %r85;
	mov.b64 	%rd629, 12;
	@%p522 bra 	$L__BB0_556;
	setp.eq.s32 	%p523, %r306, %r86;
	mov.b64 	%rd629, 13;
	@%p523 bra 	$L__BB0_556;
	setp.eq.s32 	%p524, %r306, %r87;
	mov.b64 	%rd629, 14;
	@%p524 bra 	$L__BB0_556;
	setp.eq.s32 	%p525, %r306, %r88;
	mov.b64 	%rd629, 15;
	@%p525 bra 	$L__BB0_556;
	setp.eq.s32 	%p526, %r306, %r89;
	mov.b64 	%rd629, 16;
	@%p526 bra 	$L__BB0_556;
	setp.eq.s32 	%p527, %r306, %r90;
	mov.b64 	%rd629, 17;
	@%p527 bra 	$L__BB0_556;
	setp.eq.s32 	%p528, %r306, %r91;
	mov.b64 	%rd629, 18;
	@%p528 bra 	$L__BB0_556;
	setp.eq.s32 	%p529, %r306, %r92;
	mov.b64 	%rd629, 19;
	@%p529 bra 	$L__BB0_556;
	setp.eq.s32 	%p530, %r306, %r93;
	mov.b64 	%rd629, 20;
	@%p530 bra 	$L__BB0_556;
	setp.eq.s32 	%p531, %r306, %r94;
	mov.b64 	%rd629, 21;
	@%p531 bra 	$L__BB0_556;
	setp.ne.s32 	%p532, %r306, %r95;
	mov.b64 	%rd629, 22;
	@%p532 bra 	$L__BB0_557;
$L__BB0_556:
	shl.b64 	%rd603, %rd629, 2;
	add.s64 	%rd604, %rd1, %rd603;
	ld.local.u32 	%r306, [%rd604];
$L__BB0_557:
	ld.param.u32 	%r237, [_Z15shm_array_matchPii_param_1];
	bar.sync 	0;
	setp.lt.s32 	%p533, %r261, %r237;
	@%p533 bra 	$L__BB0_2;
$L__BB0_558:
	mov.u32 	%r233, %ctaid.x;
	mov.u32 	%r234, %ntid.x;
	mov.u32 	%r235, %tid.x;
	mad.lo.s32 	%r236, %r233, %r234, %r235;
	setp.ne.s32 	%p534, %r236, 0;
	@%p534 bra 	$L__BB0_560;
	ld.param.u64 	%rd606, [_Z15shm_array_matchPii_param_0];
	cvta.to.global.u64 	%rd605, %rd606;
	st.global.u32 	[%rd605], %r1;
	st.global.u32 	[%rd605+92], %r238;
	st.global.u32 	[%rd605+4], %r3;
	st.global.u32 	[%rd605+96], %r239;
	st.global.u32 	[%rd605+8], %r5;
	st.global.u32 	[%rd605+100], %r240;
	st.global.u32 	[%rd605+12], %r7;
	st.global.u32 	[%rd605+104], %r241;
	st.global.u32 	[%rd605+16], %r9;
	st.global.u32 	[%rd605+108], %r242;
	st.global.u32 	[%rd605+20], %r11;
	st.global.u32 	[%rd605+112], %r243;
	st.global.u32 	[%rd605+24], %r13;
	st.global.u32 	[%rd605+116], %r244;
	st.global.u32 	[%rd605+28], %r15;
	st.global.u32 	[%rd605+120], %r245;
	st.global.u32 	[%rd605+32], %r17;
	st.global.u32 	[%rd605+124], %r246;
	st.global.u32 	[%rd605+36], %r19;
	st.global.u32 	[%rd605+128], %r247;
	st.global.u32 	[%rd605+40], %r21;
	st.global.u32 	[%rd605+132], %r248;
	st.global.u32 	[%rd605+44], %r23;
	st.global.u32 	[%rd605+136], %r249;
	st.global.u32 	[%rd605+48], %r25;
	st.global.u32 	[%rd605+140], %r250;
	st.global.u32 	[%rd605+52], %r27;
	st.global.u32 	[%rd605+144], %r251;
	st.global.u32 	[%rd605+56], %r29;
	st.global.u32 	[%rd605+148], %r252;
	st.global.u32 	[%rd605+60], %r31;
	st.global.u32 	[%rd605+152], %r253;
	st.global.u32 	[%rd605+64], %r33;
	st.global.u32 	[%rd605+156], %r254;
	st.global.u32 	[%rd605+68], %r35;
	st.global.u32 	[%rd605+160], %r255;
	st.global.u32 	[%rd605+72], %r37;
	st.global.u32 	[%rd605+164], %r256;
	st.global.u32 	[%rd605+76], %r39;
	st.global.u32 	[%rd605+168], %r257;
	st.global.u32 	[%rd605+80], %r41;
	st.global.u32 	[%rd605+172], %r258;
	st.global.u32 	[%rd605+84], %r43;
	st.global.u32 	[%rd605+176], %r259;
	st.global.u32 	[%rd605+88], %r45;
	st.global.u32 	[%rd605+180], %r306;
$L__BB0_560:
	ret;

}
	// .globl	_Z16shfl_array_matchPii
.visible .entry _Z16shfl_array_matchPii(
	.param .u64 .ptr .align 1 _Z16shfl_array_matchPii_param_0,
	.param .u32 _Z16shfl_array_matchPii_param_1
)
{
	.local .align 4 .b8 	__local_depot1[92];
	.reg .b64 	%SP;
	.reg .b64 	%SPL;
	.reg .pred 	%p<1161>;
	.reg .b32 	%r<731>;
	.reg .b64 	%rd<1251>;

	mov.u64 	%SPL, __local_depot1;
	ld.param.u64 	%rd48, [_Z16shfl_array_matchPii_param_0];
	cvta.to.global.u64 	%rd49, %rd48;
	add.u64 	%rd1, %SPL, 0;
	mov.u32 	%r420, %ctaid.x;
	mov.u32 	%r421, %ntid.x;
	mov.u32 	%r422, %tid.x;
	mad.lo.s32 	%r423, %r420, %r421, %r422;
	mul.lo.s32 	%r424, %r423, 46;
	mul.wide.s32 	%rd51, %r424, 4;
	add.s64 	%rd52, %rd49, %rd51;
	ld.global.u32 	%r707, [%rd52];
	ld.global.u32 	%r638, [%rd52+92];
	ld.global.u32 	%r706, [%rd52+4];
	ld.global.u32 	%r637, [%rd52+96];
	ld.global.u32 	%r705, [%rd52+8];
	ld.global.u32 	%r636, [%rd52+100];
	ld.global.u32 	%r704, [%rd52+12];
	ld.global.u32 	%r635, [%rd52+104];
	ld.global.u32 	%r703, [%rd52+16];
	ld.global.u32 	%r634, [%rd52+108];
	ld.global.u32 	%r702, [%rd52+20];
	ld.global.u32 	%r633, [%rd52+112];
	ld.global.u32 	%r701, [%rd52+24];
	ld.global.u32 	%r632, [%rd52+116];
	ld.global.u32 	%r700, [%rd52+28];
	ld.global.u32 	%r631, [%rd52+120];
	ld.global.u32 	%r699, [%rd52+32];
	ld.global.u32 	%r630, [%rd52+124];
	ld.global.u32 	%r698, [%rd52+36];
	ld.global.u32 	%r629, [%rd52+128];
	ld.global.u32 	%r697, [%rd52+40];
	ld.global.u32 	%r628, [%rd52+132];
	ld.global.u32 	%r696, [%rd52+44];
	ld.global.u32 	%r627, [%rd52+136];
	ld.global.u32 	%r695, [%rd52+48];
	ld.global.u32 	%r626, [%rd52+140];
	ld.global.u32 	%r694, [%rd52+52];
	ld.global.u32 	%r625, [%rd52+144];
	ld.global.u32 	%r693, [%rd52+56];
	ld.global.u32 	%r624, [%rd52+148];
	ld.global.u32 	%r692, [%rd52+60];
	ld.global.u32 	%r623, [%rd52+152];
	ld.global.u32 	%r691, [%rd52+64];
	ld.global.u32 	%r622, [%rd52+156];
	ld.global.u32 	%r690, [%rd52+68];
	ld.global.u32 	%r621, [%rd52+160];
	ld.global.u32 	%r689, [%rd52+72];
	ld.global.u32 	%r620, [%rd52+164];
	ld.global.u32 	%r688, [%rd52+76];
	ld.global.u32 	%r619, [%rd52+168];
	ld.global.u32 	%r687, [%rd52+80];
	ld.global.u32 	%r618, [%rd52+172];
	ld.global.u32 	%r686, [%rd52+84];
	ld.global.u32 	%r617, [%rd52+176];
	ld.global.u32 	%r685, [%rd52+88];
	ld.global.u32 	%r662, [%rd52+180];
	mov.b32 	%r524, 1;
$L__BB1_1:
	shfl.sync.down.b32	%r71|%p1, %r707, %r524, 31, -1;
	shfl.sync.down.b32	%r425|%p2, %r638, %r524, 31, -1;
	st.local.u32 	[%rd1], %r425;
	shfl.sync.down.b32	%r72|%p3, %r706, %r524, 31, -1;
	shfl.sync.down.b32	%r426|%p4, %r637, %r524, 31, -1;
	st.local.u32 	[%rd1+4], %r426;
	shfl.sync.down.b32	%r73|%p5, %r705, %r524, 31, -1;
	shfl.sync.down.b32	%r427|%p6, %r636, %r524, 31, -1;
	st.local.u32 	[%rd1+8], %r427;
	shfl.sync.down.b32	%r74|%p7, %r704, %r524, 31, -1;
	shfl.sync.down.b32	%r428|%p8, %r635, %r524, 31, -1;
	st.local.u32 	[%rd1+12], %r428;
	shfl.sync.down.b32	%r75|%p9, %r703, %r524, 31, -1;
	shfl.sync.down.b32	%r429|%p10, %r634, %r524, 31, -1;
	st.local.u32 	[%rd1+16], %r429;
	shfl.sync.down.b32	%r76|%p11, %r702, %r524, 31, -1;
	shfl.sync.down.b32	%r430|%p12, %r633, %r524, 31, -1;
	st.local.u32 	[%rd1+20], %r430;
	shfl.sync.down.b32	%r77|%p13, %r701, %r524, 31, -1;
	shfl.sync.down.b32	%r431|%p14, %r632, %r524, 31, -1;
	st.local.u32 	[%rd1+24], %r431;
	shfl.sync.down.b32	%r78|%p15, %r700, %r524, 31, -1;
	shfl.sync.down.b32	%r432|%p16, %r631, %r524, 31, -1;
	st.local.u32 	[%rd1+28], %r432;
	shfl.sync.down.b32	%r79|%p17, %r699, %r524, 31, -1;
	shfl.sync.down.b32	%r433|%p18, %r630, %r524, 31, -1;
	st.local.u32 	[%rd1+32], %r433;
	shfl.sync.down.b32	%r80|%p19, %r698, %r524, 31, -1;
	shfl.sync.down.b32	%r434|%p20, %r629, %r524, 31, -1;
	st.local.u32 	[%rd1+36], %r434;
	shfl.sync.down.b32	%r81|%p21, %r697, %r524, 31, -1;
	shfl.sync.down.b32	%r435|%p22, %r628, %r524, 31, -1;
	st.local.u32 	[%rd1+40], %r435;
	shfl.sync.down.b32	%r82|%p23, %r696, %r524, 31, -1;
	shfl.sync.down.b32	%r436|%p24, %r627, %r524, 31, -1;
	st.local.u32 	[%rd1+44], %r436;
	shfl.sync.down.b32	%r83|%p25, %r695, %r524, 31, -1;
	shfl.sync.down.b32	%r437|%p26, %r626, %r524, 31, -1;
	st.local.u32 	[%rd1+48], %r437;
	shfl.sync.down.b32	%r84|%p27, %r694, %r524, 31, -1;
	shfl.sync.down.b32	%r438|%p28, %r625, %r524, 31, -1;
	st.local.u32 	[%rd1+52], %r438;
	shfl.sync.down.b32	%r85|%p29, %r693, %r524, 31, -1;
	shfl.sync.down.b32	%r439|%p30, %r624, %r524, 31, -1;
	st.local.u32 	[%rd1+56], %r439;
	shfl.sync.down.b32	%r86|%p31, %r692, %r524, 31, -1;
	shfl.sync.down.b32	%r440|%p32, %r623, %r524, 31, -1;
	st.local.u32 	[%rd1+60], %r440;
	shfl.sync.down.b32	%r87|%p33, %r691, %r524, 31, -1;
	shfl.sync.down.b32	%r441|%p34, %r622, %r524, 31, -1;
	st.local.u32 	[%rd1+64], %r441;
	shfl.sync.down.b32	%r88|%p35, %r690, %r524, 31, -1;
	shfl.sync.down.b32	%r442|%p36, %r621, %r524, 31, -1;
	st.local.u32 	[%rd1+68], %r442;
	shfl.sync.down.b32	%r89|%p37, %r689, %r524, 31, -1;
	shfl.sync.down.b32	%r443|%p38, %r620, %r524, 31, -1;
	st.local.u32 	[%rd1+72], %r443;
	shfl.sync.down.b32	%r90|%p39, %r688, %r524, 31, -1;
	shfl.sync.down.b32	%r444|%p40, %r619, %r524, 31, -1;
	st.local.u32 	[%rd1+76], %r444;
	shfl.sync.down.b32	%r91|%p41, %r687, %r524, 31, -1;
	shfl.sync.down.b32	%r445|%p42, %r618, %r524, 31, -1;
	st.local.u32 	[%rd1+80], %r445;
	shfl.sync.down.b32	%r92|%p43, %r686, %r524, 31, -1;
	shfl.sync.down.b32	%r446|%p44, %r617, %r524, 31, -1;
	st.local.u32 	[%rd1+84], %r446;
	shfl.sync.down.b32	%r93|%p45, %r685, %r524, 31, -1;
	shfl.sync.down.b32	%r447|%p46, %r662, %r524, 31, -1;
	st.local.u32 	[%rd1+88], %r447;
	shl.b32 	%r524, %r524, 1;
	add.s32 	%r448, %r524, -1;
	mov.u32 	%r449, %ctaid.x;
	mov.u32 	%r450, %ntid.x;
	mov.u32 	%r451, %tid.x;
	mad.lo.s32 	%r452, %r449, %r450, %r451;
	and.b32  	%r453, %r448, %r452;
	setp.ne.s32 	%p47, %r453, 0;
	@%p47 bra 	$L__BB1_554;
	setp.eq.s32 	%p48, %r638, %r71;
	mov.b64 	%rd1205, 0;
	@%p48 bra 	$L__BB1_25;
	setp.eq.s32 	%p49, %r638, %r72;
	mov.b64 	%rd1205, 1;
	@%p49 bra 	$L__BB1_25;
	setp.eq.s32 	%p50, %r638, %r73;
	mov.b64 	%rd1205, 2;
	@%p50 bra 	$L__BB1_25;
	setp.eq.s32 	%p51, %r638, %r74;
	mov.b64 	%rd1205, 3;
	@%p51 bra 	$L__BB1_25;
	setp.eq.s32 	%p52, %r638, %r75;
	mov.b64 	%rd1205, 4;
	@%p52 bra 	$L__BB1_25;
	setp.eq.s32 	%p53, %r638, %r76;
	mov.b64 	%rd1205, 5;
	@%p53 bra 	$L__BB1_25;
	setp.eq.s32 	%p54, %r638, %r77;
	mov.b64 	%rd1205, 6;
	@%p54 bra 	$L__BB1_25;
	setp.eq.s32 	%p55, %r638, %r78;
	mov.b64 	%rd1205, 7;
	@%p55 bra 	$L__BB1_25;
	setp.eq.s32 	%p56, %r638, %r79;
	mov.b64 	%rd1205, 8;
	@%p56 bra 	$L__BB1_25;
	setp.eq.s32 	%p57, %r638, %r80;
	mov.b64 	%rd1205, 9;
	@%p57 bra 	$L__BB1_25;
	setp.eq.s32 	%p58, %r638, %r81;
	mov.b64 	%rd1205, 10;
	@%p58 bra 	$L__BB1_25;
	setp.eq.s32 	%p59, %r638, %r82;
	mov.b64 	%rd1205, 11;
	@%p59 bra 	$L__BB1_25;
	setp.eq.s32 	%p60, %r638, %r83;
	mov.b64 	%rd1205, 12;
	@%p60 bra 	$L__BB1_25;
	setp.eq.s32 	%p61, %r638, %r84;
	mov.b64 	%rd1205, 13;
	@%p61 bra 	$L__BB1_25;
	setp.eq.s32 	%p62, %r638, %r85;
	mov.b64 	%rd1205, 14;
	@%p62 bra 	$L__BB1_25;
	setp.eq.s32 	%p63, %r638, %r86;
	mov.b64 	%rd1205, 15;
	@%p63 bra 	$L__BB1_25;
	setp.eq.s32 	%p64, %r638, %r87;
	mov.b64 	%rd1205, 16;
	@%p64 bra 	$L__BB1_25;
	setp.eq.s32 	%p65, %r638, %r88;
	mov.b64 	%rd1205, 17;
	@%p65 bra 	$L__BB1_25;
	setp.eq.s32 	%p66, %r638, %r89;
	mov.b64 	%rd1205, 18;
	@%p66 bra 	$L__BB1_25;
	setp.eq.s32 	%p67, %r638, %r90;
	mov.b64 	%rd1205, 19;
	@%p67 bra 	$L__BB1_25;
	setp.eq.s32 	%p68, %r638, %r91;
	mov.b64 	%rd1205, 20;
	@%p68 bra 	$L__BB1_25;
	setp.eq.s32 	%p69, %r638, %r92;
	mov.b64 	%rd1205, 21;
	@%p69 bra 	$L__BB1_25;
	setp.ne.s32 	%p70, %r638, %r93;
	mov.b64 	%rd1205, 22;
	@%p70 bra 	$L__BB1_26;
$L__BB1_25:
	shl.b64 	%rd76, %rd1205, 2;
	add.s64 	%rd77, %rd1, %rd76;
	ld.local.u32 	%r638, [%rd77];
$L__BB1_26:
	setp.eq.s32 	%p71, %r637, %r71;
	mov.b64 	%rd1206, 0;
	@%p71 bra 	$L__BB1_49;
	setp.eq.s32 	%p72, %r637, %r72;
	mov.b64 	%rd1206, 1;
	@%p72 bra 	$L__BB1_49;
	setp.eq.s32 	%p73, %r637, %r73;
	mov.b64 	%rd1206, 2;
	@%p73 bra 	$L__BB1_49;
	setp.eq.s32 	%p74, %r637, %r74;
	mov.b64 	%rd1206, 3;
	@%p74 bra 	$L__BB1_49;
	setp.eq.s32 	%p75, %r637, %r75;
	mov.b64 	%rd1206, 4;
	@%p75 bra 	$L__BB1_49;
	setp.eq.s32 	%p76, %r637, %r76;
	mov.b64 	%rd1206, 5;
	@%p76 bra 	$L__BB1_49;
	setp.eq.s32 	%p77, %r637, %r77;
	mov.b64 	%rd1206, 6;
	@%p77 bra 	$L__BB1_49;
	setp.eq.s32 	%p78, %r637, %r78;
	mov.b64 	%rd1206, 7;
	@%p78 bra 	$L__BB1_49;
	setp.eq.s32 	%p79, %r637, %r79;
	mov.b64 	%rd1206, 8;
	@%p79 bra 	$L__BB1_49;
	setp.eq.s32 	%p80, %r637, %r80;
	mov.b64 	%rd1206, 9;
	@%p80 bra 	$L__BB1_49;
	setp.eq.s32 	%p81, %r637, %r81;
	mov.b64 	%rd1206, 10;
	@%p81 bra 	$L__BB1_49;
	setp.eq.s32 	%p82, %r637, %r82;
	mov.b64 	%rd1206, 11;
	@%p82 bra 	$L__BB1_49;
	setp.eq.s32 	%p83, %r637, %r83;
	mov.b64 	%rd1206, 12;
	@%p83 bra 	$L__BB1_49;
	setp.eq.s32 	%p84, %r637, %r84;
	mov.b64 	%rd1206, 13;
	@%p84 bra 	$L__BB1_49;
	setp.eq.s32 	%p85, %r637, %r85;
	mov.b64 	%rd1206, 14;
	@%p85 bra 	$L__BB1_49;
	setp.eq.s32 	%p86, %r637, %r86;
	mov.b64 	%rd1206, 15;
	@%p86 bra 	$L__BB1_49;
	setp.eq.s32 	%p87, %r637, %r87;
	mov.b64 	%rd1206, 16;
	@%p87 bra 	$L__BB1_49;
	setp.eq.s32 	%p88, %r637, %r88;
	mov.b64 	%rd1206, 17;
	@%p88 bra 	$L__BB1_49;
	setp.eq.s32 	%p89, %r637, %r89;
	mov.b64 	%rd1206, 18;
	@%p89 bra 	$L__BB1_49;
	setp.eq.s32 	%p90, %r637, %r90;
	mov.b64 	%rd1206, 19;
	@%p90 bra 	$L__BB1_49;
	setp.eq.s32 	%p91, %r637, %r91;
	mov.b64 	%rd1206, 20;
	@%p91 bra 	$L__BB1_49;
	setp.eq.s32 	%p92, %r637, %r92;
	mov.b64 	%rd1206, 21;
	@%p92 bra 	$L__BB1_49;
	setp.ne.s32 	%p93, %r637, %r93;
	mov.b64 	%rd1206, 22;
	@%p93 bra 	$L__BB1_50;
$L__BB1_49:
	shl.b64 	%rd101, %rd1206, 2;
	add.s64 	%rd102, %rd1, %rd101;
	ld.local.u32 	%r637, [%rd102];
$L__BB1_50:
	setp.eq.s32 	%p94, %r636, %r71;
	mov.b64 	%rd1207, 0;
	@%p94 bra 	$L__BB1_73;
	setp.eq.s32 	%p95, %r636, %r72;
	mov.b64 	%rd1207, 1;
	@%p95 bra 	$L__BB1_73;
	setp.eq.s32 	%p96, %r636, %r73;
	mov.b64 	%rd1207, 2;
	@%p96 bra 	$L__BB1_73;
	setp.eq.s32 	%p97, %r636, %r74;
	mov.b64 	%rd1207, 3;
	@%p97 bra 	$L__BB1_73;
	setp.eq.s32 	%p98, %r636, %r75;
	mov.b64 	%rd1207, 4;
	@%p98 bra 	$L__BB1_73;
	setp.eq.s32 	%p99, %r636, %r76;
	mov.b64 	%rd1207, 5;
	@%p99 bra 	$L__BB1_73;
	setp.eq.s32 	%p100, %r636, %r77;
	mov.b64 	%rd1207, 6;
	@%p100 bra 	$L__BB1_73;
	setp.eq.s32 	%p101, %r636, %r78;
	mov.b64 	%rd1207, 7;
	@%p101 bra 	$L__BB1_73;
	setp.eq.s32 	%p102, %r636, %r79;
	mov.b64 	%rd1207, 8;
	@%p102 bra 	$L__BB1_73;
	setp.eq.s32 	%p103, %r636, %r80;
	mov.b64 	%rd1207, 9;
	@%p103 bra 	$L__BB1_73;
	setp.eq.s32 	%p104, %r636, %r81;
	mov.b64 	%rd1207, 10;
	@%p104 bra 	$L__BB1_73;
	setp.eq.s32 	%p105, %r636, %r82;
	mov.b64 	%rd1207, 11;
	@%p105 bra 	$L__BB1_73;
	setp.eq.s32 	%p106, %r636, %r83;
	mov.b64 	%rd1207, 12;
	@%p106 bra 	$L__BB1_73;
	setp.eq.s32 	%p107, %r636, %r84;
	mov.b64 	%rd1207, 13;
	@%p107 bra 	$L__BB1_73;
	setp.eq.s32 	%p108, %r636, %r85;
	mov.b64 	%rd1207, 14;
	@%p108 bra 	$L__BB1_73;
	setp.eq.s32 	%p109, %r636, %r86;
	mov.b64 	%rd1207, 15;
	@%p109 bra 	$L__BB1_73;
	setp.eq.s32 	%p110, %r636, %r87;
	mov.b64 	%rd1207, 16;
	@%p110 bra 	$L__BB1_73;
	setp.eq.s32 	%p111, %r636, %r88;
	mov.b64 	%rd1207, 17;
	@%p111 bra 	$L__BB1_73;
	setp.eq.s32 	%p112, %r636, %r89;
	mov.b64 	%rd1207, 18;
	@%p112 bra 	$L__BB1_73;
	setp.eq.s32 	%p113, %r636, %r90;
	mov.b64 	%rd1207, 19;
	@%p113 bra 	$L__BB1_73;
	setp.eq.s32 	%p114, %r636, %r91;
	mov.b64 	%rd1207, 20;
	@%p114 bra 	$L__BB1_73;
	setp.eq.s32 	%p115, %r636, %r92;
	mov.b64 	%rd1207, 21;
	@%p115 bra 	$L__BB1_73;
	setp.ne.s32 	%p116, %r636, %r93;
	mov.b64 	%rd1207, 22;
	@%p116 bra 	$L__BB1_74;
$L__BB1_73:
	shl.b64 	%rd126, %rd1207, 2;
	add.s64 	%rd127, %rd1, %rd126;
	ld.local.u32 	%r636, [%rd127];
$L__BB1_74:
	setp.eq.s32 	%p117, %r635, %r71;
	mov.b64 	%rd1208, 0;
	@%p117 bra 	$L__BB1_97;
	setp.eq.s32 	%p118, %r635, %r72;
	mov.b64 	%rd1208, 1;
	@%p118 bra 	$L__BB1_97;
	setp.eq.s32 	%p119, %r635, %r73;
	mov.b64 	%rd1208, 2;
	@%p119 bra 	$L__BB1_97;
	setp.eq.s32 	%p120, %r635, %r74;
	mov.b64 	%rd1208, 3;
	@%p120 bra 	$L__BB1_97;
	setp.eq.s32 	%p121, %r635, %r75;
	mov.b64 	%rd1208, 4;
	@%p121 bra 	$L__BB1_97;
	setp.eq.s32 	%p122, %r635, %r76;
	mov.b64 	%rd1208, 5;
	@%p122 bra 	$L__BB1_97;
	setp.eq.s32 	%p123, %r635, %r77;
	mov.b64 	%rd1208, 6;
	@%p123 bra 	$L__BB1_97;
	setp.eq.s32 	%p124, %r635, %r78;
	mov.b64 	%rd1208, 7;
	@%p124 bra 	$L__BB1_97;
	setp.eq.s32 	%p125, %r635, %r79;
	mov.b64 	%rd1208, 8;
	@%p125 bra 	$L__BB1_97;
	setp.eq.s32 	%p126, %r635, %r80;
	mov.b64 	%rd1208, 9;
	@%p126 bra 	$L__BB1_97;
	setp.eq.s32 	%p127, %r635, %r81;
	mov.b64 	%rd1208, 10;
	@%p127 bra 	$L__BB1_97;
	setp.eq.s32 	%p128, %r635, %r82;
	mov.b64 	%rd1208, 11;
	@%p128 bra 	$L__BB1_97;
	setp.eq.s32 	%p129, %r635, %r83;
	mov.b64 	%rd1208, 12;
	@%p129 bra 	$L__BB1_97;
	setp.eq.s32 	%p130, %r635, %r84;
	mov.b64 	%rd1208, 13;
	@%p130 bra 	$L__BB1_97;
	setp.eq.s32 	%p131, %r635, %r85;
	mov.b64 	%rd1208, 14;
	@%p131 bra 	$L__BB1_97;
	setp.eq.s32 	%p132, %r635, %r86;
	mov.b64 	%rd1208, 15;
	@%p132 bra 	$L__BB1_97;
	setp.eq.s32 	%p133, %r635, %r87;
	mov.b64 	%rd1208, 16;
	@%p133 bra 	$L__BB1_97;
	setp.eq.s32 	%p134, %r635, %r88;
	mov.b64 	%rd1208, 17;
	@%p134 bra 	$L__BB1_97;
	setp.eq.s32 	%p135, %r635, %r89;
	mov.b64 	%rd1208, 18;
	@%p135 bra 	$L__BB1_97;
	setp.eq.s32 	%p136, %r635, %r90;
	mov.b64 	%rd1208, 19;
	@%p136 bra 	$L__BB1_97;
	setp.eq.s32 	%p137, %r635, %r91;
	mov.b64 	%rd1208, 20;
	@%p137 bra 	$L__BB1_97;
	setp.eq.s32 	%p138, %r635, %r92;
	mov.b64 	%rd1208, 21;
	@%p138 bra 	$L__BB1_97;
	setp.ne.s32 	%p139, %r635, %r93;
	mov.b64 	%rd1208, 22;
	@%p139 bra 	$L__BB1_98;
$L__BB1_97:
	shl.b64 	%rd151, %rd1208, 2;
	add.s64 	%rd152, %rd1, %rd151;
	ld.local.u32 	%r635, [%rd152];
$L__BB1_98:
	setp.eq.s32 	%p140, %r634, %r71;
	mov.b64 	%rd1209, 0;
	@%p140 bra 	$L__BB1_121;
	setp.eq.s32 	%p141, %r634, %r72;
	mov.b64 	%rd1209, 1;
	@%p141 bra 	$L__BB1_121;
	setp.eq.s32 	%p142, %r634, %r73;
	mov.b64 	%rd1209, 2;
	@%p142 bra 	$L__BB1_121;
	setp.eq.s32 	%p143, %r634, %r74;
	mov.b64 	%rd1209, 3;
	@%p143 bra 	$L__BB1_121;
	setp.eq.s32 	%p144, %r634, %r75;
	mov.b64 	%rd1209, 4;
	@%p144 bra 	$L__BB1_121;
	setp.eq.s32 	%p145, %r634, %r76;
	mov.b64 	%rd1209, 5;
	@%p145 bra 	$L__BB1_121;
	setp.eq.s32 	%p146, %r634, %r77;
	mov.b64 	%rd1209, 6;
	@%p146 bra 	$L__BB1_121;
	setp.eq.s32 	%p147, %r634, %r78;
	mov.b64 	%rd1209, 7;
	@%p147 bra 	$L__BB1_121;
	setp.eq.s32 	%p148, %r634, %r79;
	mov.b64 	%rd1209, 8;
	@%p148 bra 	$L__BB1_121;
	setp.eq.s32 	%p149, %r634, %r80;
	mov.b64 	%rd1209, 9;
	@%p149 bra 	$L__BB1_121;
	setp.eq.s32 	%p150, %r634, %r81;
	mov.b64 	%rd1209, 10;
	@%p150 bra 	$L__BB1_121;
	setp.eq.s32 	%p151, %r634, %r82;
	mov.b64 	%rd1209, 11;
	@%p151 bra 	$L__BB1_121;
	setp.eq.s32 	%p152, %r634, %r83;
	mov.b64 	%rd1209, 12;
	@%p152 bra 	$L__BB1_121;
	setp.eq.s32 	%p153, %r634, %r84;
	mov.b64 	%rd1209, 13;
	@%p153 bra 	$L__BB1_121;
	setp.eq.s32 	%p154, %r634, %r85;
	mov.b64 	%rd1209, 14;
	@%p154 bra 	$L__BB1_121;
	setp.eq.s32 	%p155, %r634, %r86;
	mov.b64 	%rd1209, 15;
	@%p155 bra 	$L__BB1_121;
	setp.eq.s32 	%p156, %r634, %r87;
	mov.b64 	%rd1209, 16;
	@%p156 bra 	$L__BB1_121;
	setp.eq.s32 	%p157, %r634, %r88;
	mov.b64 	%rd1209, 17;
	@%p157 bra 	$L__BB1_121;
	setp.eq.s32 	%p158, %r634, %r89;
	mov.b64 	%rd1209, 18;
	@%p158 bra 	$L__BB1_121;
	setp.eq.s32 	%p159, %r634, %r90;
	mov.b64 	%rd1209, 19;
	@%p159 bra 	$L__BB1_121;
	setp.eq.s32 	%p160, %r634, %r91;
	mov.b64 	%rd1209, 20;
	@%p160 bra 	$L__BB1_121;
	setp.eq.s32 	%p161, %r634, %r92;
	mov.b64 	%rd1209, 21;
	@%p161 bra 	$L__BB1_121;
	setp.ne.s32 	%p162, %r634, %r93;
	mov.b64 	%rd1209, 22;
	@%p162 bra 	$L__BB1_122;
$L__BB1_121:
	shl.b64 	%rd176, %rd1209, 2;
	add.s64 	%rd177, %rd1, %rd176;
	ld.local.u32 	%r634, [%rd177];
$L__BB1_122:
	setp.eq.s32 	%p163, %r633, %r71;
	mov.b64 	%rd1210, 0;
	@%p163 bra 	$L__BB1_145;
	setp.eq.s32 	%p164, %r633, %r72;
	mov.b64 	%rd1210, 1;
	@%p164 bra 	$L__BB1_145;
	setp.eq.s32 	%p165, %r633, %r73;
	mov.b64 	%rd1210, 2;
	@%p165 bra 	$L__BB1_145;
	setp.eq.s32 	%p166, %r633, %r74;
	mov.b64 	%rd1210, 3;
	@%p166 bra 	$L__BB1_145;
	setp.eq.s32 	%p167, %r633, %r75;
	mov.b64 	%rd1210, 4;
	@%p167 bra 	$L__BB1_145;
	setp.eq.s32 	%p168, %r633, %r76;
	mov.b64 	%rd1210, 5;
	@%p168 bra 	$L__BB1_145;
	setp.eq.s32 	%p169, %r633, %r77;
	mov.b64 	%rd1210, 6;
	@%p169 bra 	$L__BB1_145;
	setp.eq.s32 	%p170, %r633, %r78;
	mov.b64 	%rd1210, 7;
	@%p170 bra 	$L__BB1_145;
	setp.eq.s32 	%p171, %r633, %r79;
	mov.b64 	%rd1210, 8;
	@%p171 bra 	$L__BB1_145;
	setp.eq.s32 	%p172, %r633, %r80;
	mov.b64 	%rd1210, 9;
	@%p172 bra 	$L__BB1_145;
	setp.eq.s32 	%p173, %r633, %r81;
	mov.b64 	%rd1210, 10;
	@%p173 bra 	$L__BB1_145;
	setp.eq.s32 	%p174, %r633, %r82;
	mov.b64 	%rd1210, 11;
	@%p174 bra 	$L__BB1_145;
	setp.eq.s32 	%p175, %r633, %r83;
	mov.b64 	%rd1210, 12;
	@%p175 bra 	$L__BB1_145;
	setp.eq.s32 	%p176, %r633, %r84;
	mov.b64 	%rd1210, 13;
	@%p176 bra 	$L__BB1_145;
	setp.eq.s32 	%p177, %r633, %r85;
	mov.b64 	%rd1210, 14;
	@%p177 bra 	$L__BB1_145;
	setp.eq.s32 	%p178, %r633, %r86;
	mov.b64 	%rd1210, 15;
	@%p178 bra 	$L__BB1_145;
	setp.eq.s32 	%p179, %r633, %r87;
	mov.b64 	%rd1210, 16;
	@%p179 bra 	$L__BB1_145;
	setp.eq.s32 	%p180, %r633, %r88;
	mov.b64 	%rd1210, 17;
	@%p180 bra 	$L__BB1_145;
	setp.eq.s32 	%p181, %r633, %r89;
	mov.b64 	%rd1210, 18;
	@%p181 bra 	$L__BB1_145;
	setp.eq.s32 	%p182, %r633, %r90;
	mov.b64 	%rd1210, 19;
	@%p182 bra 	$L__BB1_145;
	setp.eq.s32 	%p183, %r633, %r91;
	mov.b64 	%rd1210, 20;
	@%p183 bra 	$L__BB1_145;
	setp.eq.s32 	%p184, %r633, %r92;
	mov.b64 	%rd1210, 21;
	@%p184 bra 	$L__BB1_145;
	setp.ne.s32 	%p185, %r633, %r93;
	mov.b64 	%rd1210, 22;
	@%p185 bra 	$L__BB1_146;
$L__BB1_145:
	shl.b64 	%rd201, %rd1210, 2;
	add.s64 	%rd202, %rd1, %rd201;
	ld.local.u32 	%r633, [%rd202];
$L__BB1_146:
	setp.eq.s32 	%p186, %r632, %r71;
	mov.b64 	%rd1211, 0;
	@%p186 bra 	$L__BB1_169;
	setp.eq.s32 	%p187, %r632, %r72;
	mov.b64 	%rd1211, 1;
	@%p187 bra 	$L__BB1_169;
	setp.eq.s32 	%p188, %r632, %r73;
	mov.b64 	%rd1211, 2;
	@%p188 bra 	$L__BB1_169;
	setp.eq.s32 	%p189, %r632, %r74;
	mov.b64 	%rd1211, 3;
	@%p189 bra 	$L__BB1_169;
	setp.eq.s32 	%p190, %r632, %r75;
	mov.b64 	%rd1211, 4;
	@%p190 bra 	$L__BB1_169;
	setp.eq.s32 	%p191, %r632, %r76;
	mov.b64 	%rd1211, 5;
	@%p191 bra 	$L__BB1_169;
	setp.eq.s32 	%p192, %r632, %r77;
	mov.b64 	%rd1211, 6;
	@%p192 bra 	$L__BB1_169;
	setp.eq.s32 	%p193, %r632, %r78;
	mov.b64 	%rd1211, 7;
	@%p193 bra 	$L__BB1_169;
	setp.eq.s32 	%p194, %r632, %r79;
	mov.b64 	%rd1211, 8;
	@%p194 bra 	$L__BB1_169;
	setp.eq.s32 	%p195, %r632, %r80;
	mov.b64 	%rd1211, 9;
	@%p195 bra 	$L__BB1_169;
	setp.eq.s32 	%p196, %r632, %r81;
	mov.b64 	%rd1211, 10;
	@%p196 bra 	$L__BB1_169;
	setp.eq.s32 	%p197, %r632, %r82;
	mov.b64 	%rd1211, 11;
	@%p197 bra 	$L__BB1_169;
	setp.eq.s32 	%p198, %r632, %r83;
	mov.b64 	%rd1211, 12;
	@%p198 bra 	$L__BB1_169;
	setp.eq.s32 	%p199, %r632, %r84;
	mov.b64 	%rd1211, 13;
	@%p199 bra 	$L__BB1_169;
	setp.eq.s32 	%p200, %r632, %r85;
	mov.b64 	%rd1211, 14;
	@%p200 bra 	$L__BB1_169;
	setp.eq.s32 	%p201, %r632, %r86;
	mov.b64 	%rd1211, 15;
	@%p201 bra 	$L__BB1_169;
	setp.eq.s32 	%p202, %r632, %r87;
	mov.b64 	%rd1211, 16;
	@%p202 bra 	$L__BB1_169;
	setp.eq.s32 	%p203, %r632, %r88;
	mov.b64 	%rd1211, 17;
	@%p203 bra 	$L__BB1_169;
	setp.eq.s32 	%p204, %r632, %r89;
	mov.b64 	%rd1211, 18;
	@%p204 bra 	$L__BB1_169;
	setp.eq.s32 	%p205, %r632, %r90;
	mov.b64 	%rd1211, 19;
	@%p205 bra 	$L__BB1_169;
	setp.eq.s32 	%p206, %r632, %r91;
	mov.b64 	%rd1211, 20;
	@%p206 bra 	$L__BB1_169;
	setp.eq.s32 	%p207, %r632, %r92;
	mov.b64 	%rd1211, 21;
	@%p207 bra 	$L__BB1_169;
	setp.ne.s32 	%p208, %r632, %r93;
	mov.b64 	%rd1211, 22;
	@%p208 bra 	$L__BB1_170;
$L__BB1_169:
	shl.b64 	%rd226, %rd1211, 2;
	add.s64 	%rd227, %rd1, %rd226;
	ld.local.u32 	%r632, [%rd227];
$L__BB1_170:
	setp.eq.s32 	%p209, %r631, %r71;
	mov.b64 	%rd1212, 0;
	@%p209 bra 	$L__BB1_193;
	setp.eq.s32 	%p210, %r631, %r72;
	mov.b64 	%rd1212, 1;
	@%p210 bra 	$L__BB1_193;
	setp.eq.s32 	%p211, %r631, %r73;
	mov.b64 	%rd1212, 2;
	@%p211 bra 	$L__BB1_193;
	setp.eq.s32 	%p212, %r631, %r74;
	mov.b64 	%rd1212, 3;
	@%p212 bra 	$L__BB1_193;
	setp.eq.s32 	%p213, %r631, %r75;
	mov.b64 	%rd1212, 4;
	@%p213 bra 	$L__BB1_193;
	setp.eq.s32 	%p214, %r631, %r76;
	mov.b64 	%rd1212, 5;
	@%p214 bra 	$L__BB1_193;
	setp.eq.s32 	%p215, %r631, %r77;
	mov.b64 	%rd1212, 6;
	@%p215 bra 	$L__BB1_193;
	setp.eq.s32 	%p216, %r631, %r78;
	mov.b64 	%rd1212, 7;
	@%p216 bra 	$L__BB1_193;
	setp.eq.s32 	%p217, %r631, %r79;
	mov.b64 	%rd1212, 8;
	@%p217 bra 	$L__BB1_193;
	setp.eq.s32 	%p218, %r631, %r80;
	mov.b64 	%rd1212, 9;
	@%p218 bra 	$L__BB1_193;
	setp.eq.s32 	%p219, %r631, %r81;
	mov.b64 	%rd1212, 10;
	@%p219 bra 	$L__BB1_193;
	setp.eq.s32 	%p220, %r631, %r82;
	mov.b64 	%rd1212, 11;
	@%p220 bra 	$L__BB1_193;
	setp.eq.s32 	%p221, %r631, %r83;
	mov.b64 	%rd1212, 12;
	@%p221 bra 	$L__BB1_193;
	setp.eq.s32 	%p222, %r631, %r84;
	mov.b64 	%rd1212, 13;
	@%p222 bra 	$L__BB1_193;
	setp.eq.s32 	%p223, %r631, %r85;
	mov.b64 	%rd1212, 14;
	@%p223 bra 	$L__BB1_193;
	setp.eq.s32 	%p224, %r631, %r86;
	mov.b64 	%rd1212, 15;
	@%p224 bra 	$L__BB1_193;
	setp.eq.s32 	%p225, %r631, %r87;
	mov.b64 	%rd1212, 16;
	@%p225 bra 	$L__BB1_193;
	setp.eq.s32 	%p226, %r631, %r88;
	mov.b64 	%rd1212, 17;
	@%p226 bra 	$L__BB1_193;
	setp.eq.s32 	%p227, %r631, %r89;
	mov.b64 	%rd1212, 18;
	@%p227 bra 	$L__BB1_193;
	setp.eq.s32 	%p228, %r631, %r90;
	mov.b64 	%rd1212, 19;
	@%p228 bra 	$L__BB1_193;
	setp.eq.s32 	%p229, %r631, %r91;
	mov.b64 	%rd1212, 20;
	@%p229 bra 	$L__BB1_193;
	setp.eq.s32 	%p230, %r631, %r92;
	mov.b64 	%rd1212, 21;
	@%p230 bra 	$L__BB1_193;
	setp.ne.s32 	%p231, %r631, %r93;
	mov.b64 	%rd1212, 22;
	@%p231 bra 	$L__BB1_194;
$L__BB1_193:
	shl.b64 	%rd251, %rd1212, 2;
	add.s64 	%rd252, %rd1, %rd251;
	ld.local.u32 	%r631, [%rd252];
$L__BB1_194:
	setp.eq.s32 	%p232, %r630, %r71;
	mov.b64 	%rd1213, 0;
	@%p232 bra 	$L__BB1_217;
	setp.eq.s32 	%p233, %r630, %r72;
	mov.b64 	%rd1213, 1;
	@%p233 bra 	$L__BB1_217;
	setp.eq.s32 	%p234, %r630, %r73;
	mov.b64 	%rd1213, 2;
	@%p234 bra 	$L__BB1_217;
	setp.eq.s32 	%p235, %r630, %r74;
	mov.b64 	%rd1213, 3;
	@%p235 bra 	$L__BB1_217;
	setp.eq.s32 	%p236, %r630, %r75;
	mov.b64 	%rd1213, 4;
	@%p236 bra 	$L__BB1_217;
	setp.eq.s32 	%p237, %r630, %r76;
	mov.b64 	%rd1213, 5;
	@%p237 bra 	$L__BB1_217;
	setp.eq.s32 	%p238, %r630, %r77;
	mov.b64 	%rd1213, 6;
	@%p238 bra 	$L__BB1_217;
	setp.eq.s32 	%p239, %r630, %r78;
	mov.b64 	%rd1213, 7;
	@%p239 bra 	$L__BB1_217;
	setp.eq.s32 	%p240, %r630, %r79;
	mov.b64 	%rd1213, 8;
	@%p240 bra 	$L__BB1_217;
	setp.eq.s32 	%p241, %r630, %r80;
	mov.b64 	%rd1213, 9;
	@%p241 bra 	$L__BB1_217;
	setp.eq.s32 	%p242, %r630, %r81;
	mov.b64 	%rd1213, 10;
	@%p242 bra 	$L__BB1_217;
	setp.eq.s32 	%p243, %r630, %r82;
	mov.b64 	%rd1213, 11;
	@%p243 bra 	$L__BB1_217;
	setp.eq.s32 	%p244, %r630, %r83;
	mov.b64 	%rd1213, 12;
	@%p244 bra 	$L__BB1_217;
	setp.eq.s32 	%p245, %r630, %r84;
	mov.b64 	%rd1213, 13;
	@%p245 bra 	$L__BB1_217;
	setp.eq.s32 	%p246, %r630, %r85;
	mov.b64 	%rd1213, 14;
	@%p246 bra 	$L__BB1_217;
	setp.eq.s32 	%p247, %r630, %r86;
	mov.b64 	%rd1213, 15;
	@%p247 bra 	$L__BB1_217;
	setp.eq.s32 	%p248, %r630, %r87;
	mov.b64 	%rd1213, 16;
	@%p248 bra 	$L__BB1_217;
	setp.eq.s32 	%p249, %r630, %r88;
	mov.b64 	%rd1213, 17;
	@%p249 bra 	$L__BB1_217;
	setp.eq.s32 	%p250, %r630, %r89;
	mov.b64 	%rd1213, 18;
	@%p250 bra 	$L__BB1_217;
	setp.eq.s32 	%p251, %r630, %r90;
	mov.b64 	%rd1213, 19;
	@%p251 bra 	$L__BB1_217;
	setp.eq.s32 	%p252, %r630, %r91;
	mov.b64 	%rd1213, 20;
	@%p252 bra 	$L__BB1_217;
	setp.eq.s32 	%p253, %r630, %r92;
	mov.b64 	%rd1213, 21;
	@%p253 bra 	$L__BB1_217;
	setp.ne.s32 	%p254, %r630, %r93;
	mov.b64 	%rd1213, 22;
	@%p254 bra 	$L__BB1_218;
$L__BB1_217:
	shl.b64 	%rd276, %rd1213, 2;
	add.s64 	%rd277, %rd1, %rd276;
	ld.local.u32 	%r630, [%rd277];
$L__BB1_218:
	setp.eq.s32 	%p255, %r629, %r71;
	mov.b64 	%rd1214, 0;
	@%p255 bra 	$L__BB1_241;
	setp.eq.s32 	%p256, %r629, %r72;
	mov.b64 	%rd1214, 1;
	@%p256 bra 	$L__BB1_241;
	setp.eq.s32 	%p257, %r629, %r73;
	mov.b64 	%rd1214, 2;
	@%p257 bra 	$L__BB1_241;
	setp.eq.s32 	%p258, %r629, %r74;
	mov.b64 	%rd1214, 3;
	@%p258 bra 	$L__BB1_241;
	setp.eq.s32 	%p259, %r629, %r75;
	mov.b64 	%rd1214, 4;
	@%p259 bra 	$L__BB1_241;
	setp.eq.s32 	%p260, %r629, %r76;
	mov.b64 	%rd1214, 5;
	@%p260 bra 	$L__BB1_241;
	setp.eq.s32 	%p261, %r629, %r77;
	mov.b64 	%rd1214, 6;
	@%p261 bra 	$L__BB1_241;
	setp.eq.s32 	%p262, %r629, %r78;
	mov.b64 	%rd1214, 7;
	@%p262 bra 	$L__BB1_241;
	setp.eq.s32 	%p263, %r629, %r79;
	mov.b64 	%rd1214, 8;
	@%p263 bra 	$L__BB1_241;
	setp.eq.s32 	%p264, %r629, %r80;
	mov.b64 	%rd1214, 9;
	@%p264 bra 	$L__BB1_241;
	setp.eq.s32 	%p265, %r629, %r81;
	mov.b64 	%rd1214, 10;
	@%p265 bra 	$L__BB1_241;
	setp.eq.s32 	%p266, %r629, %r82;
	mov.b64 	%rd1214, 11;
	@%p266 bra 	$L__BB1_241;
	setp.eq.s32 	%p267, %r629, %r83;
	mov.b64 	%rd1214, 12;
	@%p267 bra 	$L__BB1_241;
	setp.eq.s32 	%p268, %r629, %r84;
	mov.b64 	%rd1214, 13;
	@%p268 bra 	$L__BB1_241;
	setp.eq.s32 	%p269, %r629, %r85;
	mov.b64 	%rd1214, 14;
	@%p269 bra 	$L__BB1_241;
	setp.eq.s32 	%p270, %r629, %r86;
	mov.b64 	%rd1214, 15;
	@%p270 bra 	$L__BB1_241;
	setp.eq.s32 	%p271, %r629, %r87;
	mov.b64 	%rd1214, 16;
	@%p271 bra 	$L__BB1_241;
	setp.eq.s32 	%p272, %r629, %r88;
	mov.b64 	%rd1214, 17;
	@%p272 bra 	$L__BB1_241;
	setp.eq.s32 	%p273, %r629, %r89;
	mov.b64 	%rd1214, 18;
	@%p273 bra 	$L__BB1_241;
	setp.eq.s32 	%p274, %r629, %r90;
	mov.b64 	%rd1214, 19;
	@%p274 bra 	$L__BB1_241;
	setp.eq.s32 	%p275, %r629, %r91;
	mov.b64 	%rd1214, 20;
	@%p275 bra 	$L__BB1_241;
	setp.eq.s32 	%p276, %r629, %r92;
	mov.b64 	%rd1214, 21;
	@%p276 bra 	$L__BB1_241;
	setp.ne.s32 	%p277, %r629, %r93;
	mov.b64 	%rd1214, 22;
	@%p277 bra 	$L__BB1_242;
$L__BB1_241:
	shl.b64 	%rd301, %rd1214, 2;
	add.s64 	%rd302, %rd1, %rd301;
	ld.local.u32 	%r629, [%rd302];
$L__BB1_242:
	setp.eq.s32 	%p278, %r628, %r71;
	mov.b64 	%rd1215, 0;
	@%p278 bra 	$L__BB1_265;
	setp.eq.s32 	%p279, %r628, %r72;
	mov.b64 	%rd1215, 1;
	@%p279 bra 	$L__BB1_265;
	setp.eq.s32 	%p280, %r628, %r73;
	mov.b64 	%rd1215, 2;
	@%p280 bra 	$L__BB1_265;
	setp.eq.s32 	%p281, %r628, %r74;
	mov.b64 	%rd1215, 3;
	@%p281 bra 	$L__BB1_265;
	setp.eq.s32 	%p282, %r628, %r75;
	mov.b64 	%rd1215, 4;
	@%p282 bra 	$L__BB1_265;
	setp.eq.s32 	%p283, %r628, %r76;
	mov.b64 	%rd1215, 5;
	@%p283 bra 	$L__BB1_265;
	setp.eq.s32 	%p284, %r628, %r77;
	mov.b64 	%rd1215, 6;
	@%p284 bra 	$L__BB1_265;
	setp.eq.s32 	%p285, %r628, %r78;
	mov.b64 	%rd1215, 7;
	@%p285 bra 	$L__BB1_265;
	setp.eq.s32 	%p286, %r628, %r79;
	mov.b64 	%rd1215, 8;
	@%p286 bra 	$L__BB1_265;
	setp.eq.s32 	%p287, %r628, %r80;
	mov.b64 	%rd1215, 9;
	@%p287 bra 	$L__BB1_265;
	setp.eq.s32 	%p288, %r628, %r81;
	mov.b64 	%rd1215, 10;
	@%p288 bra 	$L__BB1_265;
	setp.eq.s32 	%p289, %r628, %r82;
	mov.b64 	%rd1215, 11;
	@%p289 bra 	$L__BB1_265;
	setp.eq.s32 	%p290, %r628, %r83;
	mov.b64 	%rd1215, 12;
	@%p290 bra 	$L__BB1_265;
	setp.eq.s32 	%p291, %r628, %r84;
	mov.b64 	%rd1215, 13;
	@%p291 bra 	$L__BB1_265;
	setp.eq.s32 	%p292, %r628, %r85;
	mov.b64 	%rd1215, 14;
	@%p292 bra 	$L__BB1_265;
	setp.eq.s32 	%p293, %r628, %r86;
	mov.b64 	%rd1215, 15;
	@%p293 bra 	$L__BB1_265;
	setp.eq.s32 	%p294, %r628, %r87;
	mov.b64 	%rd1215, 16;
	@%p294 bra 	$L__BB1_265;
	setp.eq.s32 	%p295, %r628, %r88;
	mov.b64 	%rd1215, 17;
	@%p295 bra 	$L__BB1_265;
	setp.eq.s32 	%p296, %r628, %r89;
	mov.b64 	%rd1215, 18;
	@%p296 bra 	$L__BB1_265;
	setp.eq.s32 	%p297, %r628, %r90;
	mov.b64 	%rd1215, 19;
	@%p297 bra 	$L__BB1_265;
	setp.eq.s32 	%p298, %r628, %r91;
	mov.b64 	%rd1215, 20;
	@%p298 bra 	$L__BB1_265;
	setp.eq.s32 	%p299, %r628, %r92;
	mov.b64 	%rd1215, 21;
	@%p299 bra 	$L__BB1_265;
	setp.ne.s32 	%p300, %r628, %r93;
	mov.b64 	%rd1215, 22;
	@%p300 bra 	$L__BB1_266;
$L__BB1_265:
	shl.b64 	%rd326, %rd1215, 2;
	add.s64 	%rd327, %rd1, %rd326;
	ld.local.u32 	%r628, [%rd327];
$L__BB1_266:
	setp.eq.s32 	%p301, %r627, %r71;
	mov.b64 	%rd1216, 0;
	@%p301 bra 	$L__BB1_289;
	setp.eq.s32 	%p302, %r627, %r72;
	mov.b64 	%rd1216, 1;
	@%p302 bra 	$L__BB1_289;
	setp.eq.s32 	%p303, %r627, %r73;
	mov.b64 	%rd1216, 2;
	@%p303 bra 	$L__BB1_289;
	setp.eq.s32 	%p304, %r627, %r74;
	mov.b64 	%rd1216, 3;
	@%p304 bra 	$L__BB1_289;
	setp.eq.s32 	%p305, %r627, %r75;
	mov.b64 	%rd1216, 4;
	@%p305 bra 	$L__BB1_289;
	setp.eq.s32 	%p306, %r627, %r76;
	mov.b64 	%rd1216, 5;
	@%p306 bra 	$L__BB1_289;
	setp.eq.s32 	%p307, %r627, %r77;
	mov.b64 	%rd1216, 6;
	@%p307 bra 	$L__BB1_289;
	setp.eq.s32 	%p308, %r627, %r78;
	mov.b64 	%rd1216, 7;
	@%p308 bra 	$L__BB1_289;
	setp.eq.s32 	%p309, %r627, %r79;
	mov.b64 	%rd1216, 8;
	@%p309 bra 	$L__BB1_289;
	setp.eq.s32 	%p310, %r627, %r80;
	mov.b64 	%rd1216, 9;
	@%p310 bra 	$L__BB1_289;
	setp.eq.s32 	%p311, %r627, %r81;
	mov.b64 	%rd1216, 10;
	@%p311 bra 	$L__BB1_289;
	setp.eq.s32 	%p312, %r627, %r82;
	mov.b64 	%rd1216, 11;
	@%p312 bra 	$L__BB1_289;
	setp.eq.s32 	%p313, %r627, %r83;
	mov.b64 	%rd1216, 12;
	@%p313 bra 	$L__BB1_289;
	setp.eq.s32 	%p314, %r627, %r84;
	mov.b64 	%rd1216, 13;
	@%p314 bra 	$L__BB1_289;
	setp.eq.s32 	%p315, %r627, %r85;
	mov.b64 	%rd1216, 14;
	@%p315 bra 	$L__BB1_289;
	setp.eq.s32 	%p316, %r627, %r86;
	mov.b64 	%rd1216, 15;
	@%p316 bra 	$L__BB1_289;
	setp.eq.s32 	%p317, %r627, %r87;
	mov.b64 	%rd1216, 16;
	@%p317 bra 	$L__BB1_289;
	setp.eq.s32 	%p318, %r627, %r88;
	mov.b64 	%rd1216, 17;
	@%p318 bra 	$L__BB1_289;
	setp.eq.s32 	%p319, %r627, %r89;
	mov.b64 	%rd1216, 18;
	@%p319 bra 	$L__BB1_289;
	setp.eq.s32 	%p320, %r627, %r90;
	mov.b64 	%rd1216, 19;
	@%p320 bra 	$L__BB1_289;
	setp.eq.s32 	%p321, %r627, %r91;
	mov.b64 	%rd1216, 20;
	@%p321 bra 	$L__BB1_289;
	setp.eq.s32 	%p322, %r627, %r92;
	mov.b64 	%rd1216, 21;
	@%p322 bra 	$L__BB1_289;
	setp.ne.s32 	%p323, %r627, %r93;
	mov.b64 	%rd1216, 22;
	@%p323 bra 	$L__BB1_290;
$L__BB1_289:
	shl.b64 	%rd351, %rd1216, 2;
	add.s64 	%rd352, %rd1, %rd351;
	ld.local.u32 	%r627, [%rd352];
$L__BB1_290:
	setp.eq.s32 	%p324, %r626, %r71;
	mov.b64 	%rd1217, 0;
	@%p324 bra 	$L__BB1_313;
	setp.eq.s32 	%p325, %r626, %r72;
	mov.b64 	%rd1217, 1;
	@%p325 bra 	$L__BB1_313;
	setp.eq.s32 	%p326, %r626, %r73;
	mov.b64 	%rd1217, 2;
	@%p326 bra 	$L__BB1_313;
	setp.eq.s32 	%p327, %r626, %r74;
	mov.b64 	%rd1217, 3;
	@%p327 bra 	$L__BB1_313;
	setp.eq.s32 	%p328, %r626, %r75;
	mov.b64 	%rd1217, 4;
	@%p328 bra 	$L__BB1_313;
	setp.eq.s32 	%p329, %r626, %r76;
	mov.b64 	%rd1217, 5;
	@%p329 bra 	$L__BB1_313;
	setp.eq.s32 	%p330, %r626, %r77;
	mov.b64 	%rd1217, 6;
	@%p330 bra 	$L__BB1_313;
	setp.eq.s32 	%p331, %r626, %r78;
	mov.b64 	%rd1217, 7;
	@%p331 bra 	$L__BB1_313;
	setp.eq.s32 	%p332, %r626, %r79;
	mov.b64 	%rd1217, 8;
	@%p332 bra 	$L__BB1_313;
	setp.eq.s32 	%p333, %r626, %r80;
	mov.b64 	%rd1217, 9;
	@%p333 bra 	$L__BB1_313;
	setp.eq.s32 	%p334, %r626, %r81;
	mov.b64 	%rd1217, 10;
	@%p334 bra 	$L__BB1_313;
	setp.eq.s32 	%p335, %r626, %r82;
	mov.b64 	%rd1217, 11;
	@%p335 bra 	$L__BB1_313;
	setp.eq.s32 	%p336, %r626, %r83;
	mov.b64 	%rd1217, 12;
	@%p336 bra 	$L__BB1_313;
	setp.eq.s32 	%p337, %r626, %r84;
	mov.b64 	%rd1217, 13;
	@%p337 bra 	$L__BB1_313;
	setp.eq.s32 	%p338, %r626, %r85;
	mov.b64 	%rd1217, 14;
	@%p338 bra 	$L__BB1_313;
	setp.eq.s32 	%p339, %r626, %r86;
	mov.b64 	%rd1217, 15;
	@%p339 bra 	$L__BB1_313;
	setp.eq.s32 	%p340, %r626, %r87;
	mov.b64 	%rd1217, 16;
	@%p340 bra 	$L__BB1_313;
	setp.eq.s32 	%p341, %r626, %r88;
	mov.b64 	%rd1217, 17;
	@%p341 bra 	$L__BB1_313;
	setp.eq.s32 	%p342, %r626, %r89;
	mov.b64 	%rd1217, 18;
	@%p342 bra 	$L__BB1_313;
	setp.eq.s32 	%p343, %r626, %r90;
	mov.b64 	%rd1217, 19;
	@%p343 bra 	$L__BB1_313;
	setp.eq.s32 	%p344, %r626, %r91;
	mov.b64 	%rd1217, 20;
	@%p344 bra 	$L__BB1_313;
	setp.eq.s32 	%p345, %r626, %r92;
	mov.b64 	%rd1217, 21;
	@%p345 bra 	$L__BB1_313;
	setp.ne.s32 	%p346, %r626, %r93;
	mov.b64 	%rd1217, 22;
	@%p346 bra 	$L__BB1_314;
$L__BB1_313:
	shl.b64 	%rd376, %rd1217, 2;
	add.s64 	%rd377, %rd1, %rd376;
	ld.local.u32 	%r626, [%rd377];
$L__BB1_314:
	setp.eq.s32 	%p347, %r625, %r71;
	mov.b64 	%rd1218, 0;
	@%p347 bra 	$L__BB1_337;
	setp.eq.s32 	%p348, %r625, %r72;
	mov.b64 	%rd1218, 1;
	@%p348 bra 	$L__BB1_337;
	setp.eq.s32 	%p349, %r625, %r73;
	mov.b64 	%rd1218, 2;
	@%p349 bra 	$L__BB1_337;
	setp.eq.s32 	%p350, %r625, %r74;
	mov.b64 	%rd1218, 3;
	@%p350 bra 	$L__BB1_337;
	setp.eq.s32 	%p351, %r625, %r75;
	mov.b64 	%rd1218, 4;
	@%p351 bra 	$L__BB1_337;
	setp.eq.s32 	%p352, %r625, %r76;
	mov.b64 	%rd1218, 5;
	@%p352 bra 	$L__BB1_337;
	setp.eq.s32 	%p353, %r625, %r77;
	mov.b64 	%rd1218, 6;
	@%p353 bra 	$L__BB1_337;
	setp.eq.s32 	%p354, %r625, %r78;
	mov.b64 	%rd1218, 7;
	@%p354 bra 	$L__BB1_337;
	setp.eq.s32 	%p355, %r625, %r79;
	mov.b64 	%rd1218, 8;
	@%p355 bra 	$L__BB1_337;
	setp.eq.s32 	%p356, %r625, %r80;
	mov.b64 	%rd1218, 9;
	@%p356 bra 	$L__BB1_337;
	setp.eq.s32 	%p357, %r625, %r81;
	mov.b64 	%rd1218, 10;
	@%p357 bra 	$L__BB1_337;
	setp.eq.s32 	%p358, %r625, %r82;
	mov.b64 	%rd1218, 11;
	@%p358 bra 	$L__BB1_337;
	setp.eq.s32 	%p359, %r625, %r83;
	mov.b64 	%rd1218, 12;
	@%p359 bra 	$L__BB1_337;
	setp.eq.s32 	%p360, %r625, %r84;
	mov.b64 	%rd1218, 13;
	@%p360 bra 	$L__BB1_337;
	setp.eq.s32 	%p361, %r625, %r85;
	mov.b64 	%rd1218, 14;
	@%p361 bra 	$L__BB1_337;
	setp.eq.s32 	%p362, %r625, %r86;
	mov.b64 	%rd1218, 15;
	@%p362 bra 	$L__BB1_337;
	setp.eq.s32 	%p363, %r625, %r87;
	mov.b64 	%rd1218, 16;
	@%p363 bra 	$L__BB1_337;
	setp.eq.s32 	%p364, %r625, %r88;
	mov.b64 	%rd1218, 17;
	@%p364 bra 	$L__BB1_337;
	setp.eq.s32 	%p365, %r625, %r89;
	mov.b64 	%rd1218, 18;
	@%p365 bra 	$L__BB1_337;
	setp.eq.s32 	%p366, %r625, %r90;
	mov.b64 	%rd1218, 19;
	@%p366 bra 	$L__BB1_337;
	setp.eq.s32 	%p367, %r625, %r91;
	mov.b64 	%rd1218, 20;
	@%p367 bra 	$L__BB1_337;
	setp.eq.s32 	%p368, %r625, %r92;
	mov.b64 	%rd1218, 21;
	@%p368 bra 	$L__BB1_337;
	setp.ne.s32 	%p369, %r625, %r93;
	mov.b64 	%rd1218, 22;
	@%p369 bra 	$L__BB1_338;
$L__BB1_337:
	shl.b64 	%rd401, %rd1218, 2;
	add.s64 	%rd402, %rd1, %rd401;
	ld.local.u32 	%r625, [%rd402];
$L__BB1_338:
	setp.eq.s32 	%p370, %r624, %r71;
	mov.b64 	%rd1219, 0;
	@%p370 bra 	$L__BB1_361;
	setp.eq.s32 	%p371, %r624, %r72;
	mov.b64 	%rd1219, 1;
	@%p371 bra 	$L__BB1_361;
	setp.eq.s32 	%p372, %r624, %r73;
	mov.b64 	%rd1219, 2;
	@%p372 bra 	$L__BB1_361;
	setp.eq.s32 	%p373, %r624, %r74;
	mov.b64 	%rd1219, 3;
	@%p373 bra 	$L__BB1_361;
	setp.eq.s32 	%p374, %r624, %r75;
	mov.b64 	%rd1219, 4;
	@%p374 bra 	$L__BB1_361;
	setp.eq.s32 	%p375, %r624, %r76;
	mov.b64 	%rd1219, 5;
	@%p375 bra 	$L__BB1_361;
	setp.eq.s32 	%p376, %r624, %r77;
	mov.b64 	%rd1219, 6;
	@%p376 bra 	$L__BB1_361;
	setp.eq.s32 	%p377, %r624, %r78;
	mov.b64 	%rd1219, 7;
	@%p377 bra 	$L__BB1_361;
	setp.eq.s32 	%p378, %r624, %r79;
	mov.b64 	%rd1219, 8;
	@%p378 bra 	$L__BB1_361;
	setp.eq.s32 	%p379, %r624, %r80;
	mov.b64 	%rd1219, 9;
	@%p379 bra 	$L__BB1_361;
	setp.eq.s32 	%p380, %r624, %r81;
	mov.b64 	%rd1219, 10;
	@%p380 bra 	$L__BB1_361;
	setp.eq.s32 	%p381, %r624, %r82;
	mov.b64 	%rd1219, 11;
	@%p381 bra 	$L__BB1_361;
	setp.eq.s32 	%p382, %r624, %r83;
	mov.b64 	%rd1219, 12;
	@%p382 bra 	$L__BB1_361;
	setp.eq.s32 	%p383, %r624, %r84;
	mov.b64 	%rd1219, 13;
	@%p383 bra 	$L__BB1_361;
	setp.eq.s32 	%p384, %r624, %r85;
	mov.b64 	%rd1219, 14;
	@%p384 bra 	$L__BB1_361;
	setp.eq.s32 	%p385, %r624, %r86;
	mov.b64 	%rd1219, 15;
	@%p385 bra 	$L__BB1_361;
	setp.eq.s32 	%p386, %r624, %r87;
	mov.b64 	%rd1219, 16;
	@%p386 bra 	$L__BB1_361;
	setp.eq.s32 	%p387, %r624, %r88;
	mov.b64 	%rd1219, 17;
	@%p387 bra 	$L__BB1_361;
	setp.eq.s32 	%p388, %r624, %r89;
	mov.b64 	%rd1219, 18;
	@%p388 bra 	$L__BB1_361;
	setp.eq.s32 	%p389, %r624, %r90;
	mov.b64 	%rd1219, 19;
	@%p389 bra 	$L__BB1_361;
	setp.eq.s32 	%p390, %r624, %r91;
	mov.b64 	%rd1219, 20;
	@%p390 bra 	$L__BB1_361;
	setp.eq.s32 	%p391, %r624, %r92;
	mov.b64 	%rd1219, 21;
	@%p391 bra 	$L__BB1_361;
	setp.ne.s32 	%p392, %r624, %r93;
	mov.b64 	%rd1219, 22;
	@%p392 bra 	$L__BB1_362;
$L__BB1_361:
	shl.b64 	%rd426, %rd1219, 2;
	add.s64 	%rd427, %rd1, %rd426;
	ld.local.u32 	%r624, [%rd427];
$L__BB1_362:
	setp.eq.s32 	%p393, %r623, %r71;
	mov.b64 	%rd1220, 0;
	@%p393 bra 	$L__BB1_385;
	setp.eq.s32 	%p394, %r623, %r72;
	mov.b64 	%rd1220, 1;
	@%p394 bra 	$L__BB1_385;
	setp.eq.s32 	%p395, %r623, %r73;
	mov.b64 	%rd1220, 2;
	@%p395 bra 	$L__BB1_385;
	setp.eq.s32 	%p396, %r623, %r74;
	mov.b64 	%rd1220, 3;
	@%p396 bra 	$L__BB1_385;
	setp.eq.s32 	%p397, %r623, %r75;
	mov.b64 	%rd1220, 4;
	@%p397 bra 	$L__BB1_385;
	setp.eq.s32 	%p398, %r623, %r76;
	mov.b64 	%rd1220, 5;
	@%p398 bra 	$L__BB1_385;
	setp.eq.s32 	%p399, %r623, %r77;
	mov.b64 	%rd1220, 6;
	@%p399 bra 	$L__BB1_385;
	setp.eq.s32 	%p400, %r623, %r78;
	mov.b64 	%rd1220, 7;
	@%p400 bra 	$L__BB1_385;
	setp.eq.s32 	%p401, %r623, %r79;
	mov.b64 	%rd1220, 8;
	@%p401 bra 	$L__BB1_385;
	setp.eq.s32 	%p402, %r623, %r80;
	mov.b64 	%rd1220, 9;
	@%p402 bra 	$L__BB1_385;
	setp.eq.s32 	%p403, %r623, %r81;
	mov.b64 	%rd1220, 10;
	@%p403 bra 	$L__BB1_385;
	setp.eq.s32 	%p404, %r623, %r82;
	mov.b64 	%rd1220, 11;
	@%p404 bra 	$L__BB1_385;
	setp.eq.s32 	%p405, %r623, %r83;
	mov.b64 	%rd1220, 12;
	@%p405 bra 	$L__BB1_385;
	setp.eq.s32 	%p406, %r623, %r84;
	mov.b64 	%rd1220, 13;
	@%p406 bra 	$L__BB1_385;
	setp.eq.s32 	%p407, %r623, %r85;
	mov.b64 	%rd1220, 14;
	@%p407 bra 	$L__BB1_385;
	setp.eq.s32 	%p408, %r623, %r86;
	mov.b64 	%rd1220, 15;
	@%p408 bra 	$L__BB1_385;
	setp.eq.s32 	%p409, %r623, %r87;
	mov.b64 	%rd1220, 16;
	@%p409 bra 	$L__BB1_385;
	setp.eq.s32 	%p410, %r623, %r88;
	mov.b64 	%rd1220, 17;
	@%p410 bra 	$L__BB1_385;
	setp.eq.s32 	%p411, %r623, %r89;
	mov.b64 	%rd1220, 18;
	@%p411 bra 	$L__BB1_385;
	setp.eq.s32 	%p412, %r623, %r90;
	mov.b64 	%rd1220, 19;
	@%p412 bra 	$L__BB1_385;
	setp.eq.s32 	%p413, %r623, %r91;
	mov.b64 	%rd1220, 20;
	@%p413 bra 	$L__BB1_385;
	setp.eq.s32 	%p414, %r623, %r92;
	mov.b64 	%rd1220, 21;
	@%p414 bra 	$L__BB1_385;
	setp.ne.s32 	%p415, %r623, %r93;
	mov.b64 	%rd1220, 22;
	@%p415 bra 	$L__BB1_386;
$L__BB1_385:
	shl.b64 	%rd451, %rd1220, 2;
	add.s64 	%rd452, %rd1, %rd451;
	ld.local.u32 	%r623, [%rd452];
$L__BB1_386:
	setp.eq.s32 	%p416, %r622, %r71;
	mov.b64 	%rd1221, 0;
	@%p416 bra 	$L__BB1_409;
	setp.eq.s32 	%p417, %r622, %r72;
	mov.b64 	%rd1221, 1;
	@%p417 bra 	$L__BB1_409;
	setp.eq.s32 	%p418, %r622, %r73;
	mov.b64 	%rd1221, 2;
	@%p418 bra 	$L__BB1_409;
	setp.eq.s32 	%p419, %r622, %r74;
	mov.b64 	%rd1221, 3;
	@%p419 bra 	$L__BB1_409;
	setp.eq.s32 	%p420, %r622, %r75;
	mov.b64 	%rd1221, 4;
	@%p420 bra 	$L__BB1_409;
	setp.eq.s32 	%p421, %r622, %r76;
	mov.b64 	%rd1221, 5;
	@%p421 bra 	$L__BB1_409;
	setp.eq.s32 	%p422, %r622, %r77;
	mov.b64 	%rd1221, 6;
	@%p422 bra 	$L__BB1_409;
	setp.eq.s32 	%p423, %r622, %r78;
	mov.b64 	%rd1221, 7;
	@%p423 bra 	$L__BB1_409;
	setp.eq.s32 	%p424, %r622, %r79;
	mov.b64 	%rd1221, 8;
	@%p424 bra 	$L__BB1_409;
	setp.eq.s32 	%p425, %r622, %r80;
	mov.b64 	%rd1221, 9;
	@%p425 bra 	$L__BB1_409;
	setp.eq.s32 	%p426, %r622, %r81;
	mov.b64 	%rd1221, 10;
	@%p426 bra 	$L__BB1_409;
	setp.eq.s32 	%p427, %r622, %r82;
	mov.b64 	%rd1221, 11;
	@%p427 bra 	$L__BB1_409;
	setp.eq.s32 	%p428, %r622, %r83;
	mov.b64 	%rd1221, 12;
	@%p428 bra 	$L__BB1_409;
	setp.eq.s32 	%p429, %r622, %r84;
	mov.b64 	%rd1221, 13;
	@%p429 bra 	$L__BB1_409;
	setp.eq.s32 	%p430, %r622, %r85;
	mov.b64 	%rd1221, 14;
	@%p430 bra 	$L__BB1_409;
	setp.eq.s32 	%p431, %r622, %r86;
	mov.b64 	%rd1221, 15;
	@%p431 bra 	$L__BB1_409;
	setp.eq.s32 	%p432, %r622, %r87;
	mov.b64 	%rd1221, 16;
	@%p432 bra 	$L__BB1_409;
	setp.eq.s32 	%p433, %r622, %r88;
	mov.b64 	%rd1221, 17;
	@%p433 bra 	$L__BB1_409;
	setp.eq.s32 	%p434, %r622, %r89;
	mov.b64 	%rd1221, 18;
	@%p434 bra 	$L__BB1_409;
	setp.eq.s32 	%p435, %r622, %r90;
	mov.b64 	%rd1221, 19;
	@%p435 bra 	$L__BB1_409;
	setp.eq.s32 	%p436, %r622, %r91;
	mov.b64 	%rd1221, 20;
	@%p436 bra 	$L__BB1_409;
	setp.eq.s32 	%p437, %r622, %r92;
	mov.b64 	%rd1221, 21;
	@%p437 bra 	$L__BB1_409;
	setp.ne.s32 	%p438, %r622, %r93;
	mov.b64 	%rd1221, 22;
	@%p438 bra 	$L__BB1_410;
$L__BB1_409:
	shl.b64 	%rd476, %rd1221, 2;
	add.s64 	%rd477, %rd1, %rd476;
	ld.local.u32 	%r622, [%rd477];
$L__BB1_410:
	setp.eq.s32 	%p439, %r621, %r71;
	mov.b64 	%rd1222, 0;
	@%p439 bra 	$L__BB1_433;
	setp.eq.s32 	%p440, %r621, %r72;
	mov.b64 	%rd1222, 1;
	@%p440 bra 	$L__BB1_433;
	setp.eq.s32 	%p441, %r621, %r73;
	mov.b64 	%rd1222, 2;
	@%p441 bra 	$L__BB1_433;
	setp.eq.s32 	%p442, %r621, %r74;
	mov.b64 	%rd1222, 3;
	@%p442 bra 	$L__BB1_433;
	setp.eq.s32 	%p443, %r621, %r75;
	mov.b64 	%rd1222, 4;
	@%p443 bra 	$L__BB1_433;
	setp.eq.s32 	%p444, %r621, %r76;
	mov.b64 	%rd1222, 5;
	@%p444 bra 	$L__BB1_433;
	setp.eq.s32 	%p445, %r621, %r77;
	mov.b64 	%rd1222, 6;
	@%p445 bra 	$L__BB1_433;
	setp.eq.s32 	%p446, %r621, %r78;
	mov.b64 	%rd1222, 7;
	@%p446 bra 	$L__BB1_433;
	setp.eq.s32 	%p447, %r621, %r79;
	mov.b64 	%rd1222, 8;
	@%p447 bra 	$L__BB1_433;
	setp.eq.s32 	%p448, %r621, %r80;
	mov.b64 	%rd1222, 9;
	@%p448 bra 	$L__BB1_433;
	setp.eq.s32 	%p449, %r621, %r81;
	mov.b64 	%rd1222, 10;
	@%p449 bra 	$L__BB1_433;
	setp.eq.s32 	%p450, %r621, %r82;
	mov.b64 	%rd1222, 11;
	@%p450 bra 	$L__BB1_433;
	setp.eq.s32 	%p451, %r621, %r83;
	mov.b64 	%rd1222, 12;
	@%p451 bra 	$L__BB1_433;
	setp.eq.s32 	%p452, %r621, %r84;
	mov.b64 	%rd1222, 13;
	@%p452 bra 	$L__BB1_433;
	setp.eq.s32 	%p453, %r621, %r85;
	mov.b64 	%rd1222, 14;
	@%p453 bra 	$L__BB1_433;
	setp.eq.s32 	%p454, %r621, %r86;
	mov.b64 	%rd1222, 15;
	@%p454 bra 	$L__BB1_433;
	setp.eq.s32 	%p455, %r621, %r87;
	mov.b64 	%rd1222, 16;
	@%p455 bra 	$L__BB1_433;
	setp.eq.s32 	%p456, %r621, %r88;
	mov.b64 	%rd1222, 17;
	@%p456 bra 	$L__BB1_433;
	setp.eq.s32 	%p457, %r621, %r89;
	mov.b64 	%rd1222, 18;
	@%p457 bra 	$L__BB1_433;
	setp.eq.s32 	%p458, %r621, %r90;
	mov.b64 	%rd1222, 19;
	@%p458 bra 	$L__BB1_433;
	setp.eq.s32 	%p459, %r621, %r91;
	mov.b64 	%rd1222, 20;
	@%p459 bra 	$L__BB1_433;
	setp.eq.s32 	%p460, %r621, %r92;
	mov.b64 	%rd1222, 21;
	@%p460 bra 	$L__BB1_433;
	setp.ne.s32 	%p461, %r621, %r93;
	mov.b64 	%rd1222, 22;
	@%p461 bra 	$L__BB1_434;
$L__BB1_433:
	shl.b64 	%rd501, %rd1222, 2;
	add.s64 	%rd502, %rd1, %rd501;
	ld.local.u32 	%r621, [%rd502];
$L__BB1_434:
	setp.eq.s32 	%p462, %r620, %r71;
	mov.b64 	%rd1223, 0;
	@%p462 bra 	$L__BB1_457;
	setp.eq.s32 	%p463, %r620, %r72;
	mov.b64 	%rd1223, 1;
	@%p463 bra 	$L__BB1_457;
	setp.eq.s32 	%p464, %r620, %r73;
	mov.b64 	%rd1223, 2;
	@%p464 bra 	$L__BB1_457;
	setp.eq.s32 	%p465, %r620, %r74;
	mov.b64 	%rd1223, 3;
	@%p465 bra 	$L__BB1_457;
	setp.eq.s32 	%p466, %r620, %r75;
	mov.b64 	%rd1223, 4;
	@%p466 bra 	$L__BB1_457;
	setp.eq.s32 	%p467, %r620, %r76;
	mov.b64 	%rd1223, 5;
	@%p467 bra 	$L__BB1_457;
	setp.eq.s32 	%p468, %r620, %r77;
	mov.b64 	%rd1223, 6;
	@%p468 bra 	$L__BB1_457;
	setp.eq.s32 	%p469, %r620, %r78;
	mov.b64 	%rd1223, 7;
	@%p469 bra 	$L__BB1_457;
	setp.eq.s32 	%p470, %r620, %r79;
	mov.b64 	%rd1223, 8;
	@%p470 bra 	$L__BB1_457;
	setp.eq.s32 	%p471, %r620, %r80;
	mov.b64 	%rd1223, 9;
	@%p471 bra 	$L__BB1_457;
	setp.eq.s32 	%p472, %r620, %r81;
	mov.b64 	%rd1223, 10;
	@%p472 bra 	$L__BB1_457;
	setp.eq.s32 	%p473, %r620, %r82;
	mov.b64 	%rd1223, 11;
	@%p473 bra 	$L__BB1_457;
	setp.eq.s32 	%p474, %r620, %r83;
	mov.b64 	%rd1223, 12;
	@%p474 bra 	$L__BB1_457;
	setp.eq.s32 	%p475, %r620, %r84;
	mov.b64 	%rd1223, 13;
	@%p475 bra 	$L__BB1_457;
	setp.eq.s32 	%p476, %r620, %r85;
	mov.b64 	%rd1223, 14;
	@%p476 bra 	$L__BB1_457;
	setp.eq.s32 	%p477, %r620, %r86;
	mov.b64 	%rd1223, 15;
	@%p477 bra 	$L__BB1_457;
	setp.eq.s32 	%p478, %r620, %r87;
	mov.b64 	%rd1223, 16;
	@%p478 bra 	$L__BB1_457;
	setp.eq.s32 	%p479, %r620, %r88;
	mov.b64 	%rd1223, 17;
	@%p479 bra 	$L__BB1_457;
	setp.eq.s32 	%p480, %r620, %r89;
	mov.b64 	%rd1223, 18;
	@%p480 bra 	$L__BB1_457;
	setp.eq.s32 	%p481, %r620, %r90;
	mov.b64 	%rd1223, 19;
	@%p481 bra 	$L__BB1_457;
	setp.eq.s32 	%p482, %r620, %r91;
	mov.b64 	%rd1223, 20;
	@%p482 bra 	$L__BB1_457;
	setp.eq.s32 	%p483, %r620, %r92;
	mov.b64 	%rd1223, 21;
	@%p483 bra 	$L__BB1_457;
	setp.ne.s32 	%p484, %r620, %r93;
	mov.b64 	%rd1223, 22;
	@%p484 bra 	$L__BB1_458;
$L__BB1_457:
	shl.b64 	%rd526, %rd1223, 2;
	add.s64 	%rd527, %rd1, %rd526;
	ld.local.u32 	%r620, [%rd527];
$L__BB1_458:
	setp.eq.s32 	%p485, %r619, %r71;
	mov.b64 	%rd1224, 0;
	@%p485 bra 	$L__BB1_481;
	setp.eq.s32 	%p486, %r619, %r72;
	mov.b64 	%rd1224, 1;
	@%p486 bra 	$L__BB1_481;
	setp.eq.s32 	%p487, %r619, %r73;
	mov.b64 	%rd1224, 2;
	@%p487 bra 	$L__BB1_481;
	setp.eq.s32 	%p488, %r619, %r74;
	mov.b64 	%rd1224, 3;
	@%p488 bra 	$L__BB1_481;
	setp.eq.s32 	%p489, %r619, %r75;
	mov.b64 	%rd1224, 4;
	@%p489 bra 	$L__BB1_481;
	setp.eq.s32 	%p490, %r619, %r76;
	mov.b64 	%rd1224, 5;
	@%p490 bra 	$L__BB1_481;
	setp.eq.s32 	%p491, %r619, %r77;
	mov.b64 	%rd1224, 6;
	@%p491 bra 	$L__BB1_481;
	setp.eq.s32 	%p492, %r619, %r78;
	mov.b64 	%rd1224, 7;
	@%p492 bra 	$L__BB1_481;
	setp.eq.s32 	%p493, %r619, %r79;
	mov.b64 	%rd1224, 8;
	@%p493 bra 	$L__BB1_481;
	setp.eq.s32 	%p494, %r619, %r80;
	mov.b64 	%rd1224, 9;
	@%p494 bra 	$L__BB1_481;
	setp.eq.s32 	%p495, %r619, %r81;
	mov.b64 	%rd1224, 10;
	@%p495 bra 	$L__BB1_481;
	setp.eq.s32 	%p496, %r619, %r82;
	mov.b64 	%rd1224, 11;
	@%p496 bra 	$L__BB1_481;
	setp.eq.s32 	%p497, %r619, %r83;
	mov.b64 	%rd1224, 12;
	@%p497 bra 	$L__BB1_481;
	setp.eq.s32 	%p498, %r619, %r84;
	mov.b64 	%rd1224, 13;
	@%p498 bra 	$L__BB1_481;
	setp.eq.s32 	%p499, %r619, %r85;
	mov.b64 	%rd1224, 14;
	@%p499 bra 	$L__BB1_481;
	setp.eq.s32 	%p500, %r619, %r86;
	mov.b64 	%rd1224, 15;
	@%p500 bra 	$L__BB1_481;
	setp.eq.s32 	%p501, %r619, %r87;
	mov.b64 	%rd1224, 16;
	@%p501 bra 	$L__BB1_481;
	setp.eq.s32 	%p502, %r619, %r88;
	mov.b64 	%rd1224, 17;
	@%p502 bra 	$L__BB1_481;
	setp.eq.s32 	%p503, %r619, %r89;
	mov.b64 	%rd1224, 18;
	@%p503 bra 	$L__BB1_481;
	setp.eq.s32 	%p504, %r619, %r90;
	mov.b64 	%rd1224, 19;
	@%p504 bra 	$L__BB1_481;
	setp.eq.s32 	%p505, %r619, %r91;
	mov.b64 	%rd1224, 20;
	@%p505 bra 	$L__BB1_481;
	setp.eq.s32 	%p506, %r619, %r92;
	mov.b64 	%rd1224, 21;
	@%p506 bra 	$L__BB1_481;
	setp.ne.s32 	%p507, %r619, %r93;
	mov.b64 	%rd1224, 22;
	@%p507 bra 	$L__BB1_482;
$L__BB1_481:
	shl.b64 	%rd551, %rd1224, 2;
	add.s64 	%rd552, %rd1, %rd551;
	ld.local.u32 	%r619, [%rd552];
$L__BB1_482:
	setp.eq.s32 	%p508, %r618, %r71;
	mov.b64 	%rd1225, 0;
	@%p508 bra 	$L__BB1_505;
	setp.eq.s32 	%p509, %r618, %r72;
	mov.b64 	%rd1225, 1;
	@%p509 bra 	$L__BB1_505;
	setp.eq.s32 	%p510, %r618, %r73;
	mov.b64 	%rd1225, 2;
	@%p510 bra 	$L__BB1_505;
	setp.eq.s32 	%p511, %r618, %r74;
	mov.b64 	%rd1225, 3;
	@%p511 bra 	$L__BB1_505;
	setp.eq.s32 	%p512, %r618, %r75;
	mov.b64 	%rd1225, 4;
	@%p512 bra 	$L__BB1_505;
	setp.eq.s32 	%p513, %r618, %r76;
	mov.b64 	%rd1225, 5;
	@%p513 bra 	$L__BB1_505;
	setp.eq.s32 	%p514, %r618, %r77;
	mov.b64 	%rd1225, 6;
	@%p514 bra 	$L__BB1_505;
	setp.eq.s32 	%p515, %r618, %r78;
	mov.b64 	%rd1225, 7;
	@%p515 bra 	$L__BB1_505;
	setp.eq.s32 	%p516, %r618, %r79;
	mov.b64 	%rd1225, 8;
	@%p516 bra 	$L__BB1_505;
	setp.eq.s32 	%p517, %r618, %r80;
	mov.b64 	%rd1225, 9;
	@%p517 bra 	$L__BB1_505;
	setp.eq.s32 	%p518, %r618, %r81;
	mov.b64 	%rd1225, 10;
	@%p518 bra 	$L__BB1_505;
	setp.eq.s32 	%p519, %r618, %r82;
	mov.b64 	%rd1225, 11;
	@%p519 bra 	$L__BB1_505;
	setp.eq.s32 	%p520, %r618, %r83;
	mov.b64 	%rd1225, 12;
	@%p520 bra 	$L__BB1_505;
	setp.eq.s32 	%p521, %r618, %r84;
	mov.b64 	%rd1225, 13;
	@%p521 bra 	$L__BB1_505;
	setp.eq.s32 	%p522, %r618, %r85;
	mov.b64 	%rd1225, 14;
	@%p522 bra 	$L__BB1_505;
	setp.eq.s32 	%p523, %r618, %r86;
	mov.b64 	%rd1225, 15;
	@%p523 bra 	$L__BB1_505;
	setp.eq.s32 	%p524, %r618, %r87;
	mov.b64 	%rd1225, 16;
	@%p524 bra 	$L__BB1_505;
	setp.eq.s32 	%p525, %r618, %r88;
	mov.b64 	%rd1225, 17;
	@%p525 bra 	$L__BB1_505;
	setp.eq.s32 	%p526, %r618, %r89;
	mov.b64 	%rd1225, 18;
	@%p526 bra 	$L__BB1_505;
	setp.eq.s32 	%p527, %r618, %r90;
	mov.b64 	%rd1225, 19;
	@%p527 bra 	$L__BB1_505;
	setp.eq.s32 	%p528, %r618, %r91;
	mov.b64 	%rd1225, 20;
	@%p528 bra 	$L__BB1_505;
	setp.eq.s32 	%p529, %r618, %r92;
	mov.b64 	%rd1225, 21;
	@%p529 bra 	$L__BB1_505;
	setp.ne.s32 	%p530, %r618, %r93;
	mov.b64 	%rd1225, 22;
	@%p530 bra 	$L__BB1_506;
$L__BB1_505:
	shl.b64 	%rd576, %rd1225, 2;
	add.s64 	%rd577, %rd1, %rd576;
	ld.local.u32 	%r618, [%rd577];
$L__BB1_506:
	setp.eq.s32 	%p531, %r617, %r71;
	mov.b64 	%rd1226, 0;
	@%p531 bra 	$L__BB1_529;
	setp.eq.s32 	%p532, %r617, %r72;
	mov.b64 	%rd1226, 1;
	@%p532 bra 	$L__BB1_529;
	setp.eq.s32 	%p533, %r617, %r73;
	mov.b64 	%rd1226, 2;
	@%p533 bra 	$L__BB1_529;
	setp.eq.s32 	%p534, %r617, %r74;
	mov.b64 	%rd1226, 3;
	@%p534 bra 	$L__BB1_529;
	setp.eq.s32 	%p535, %r617, %r75;
	mov.b64 	%rd1226, 4;
	@%p535 bra 	$L__BB1_529;
	setp.eq.s32 	%p536, %r617, %r76;
	mov.b64 	%rd1226, 5;
	@%p536 bra 	$L__BB1_529;
	setp.eq.s32 	%p537, %r617, %r77;
	mov.b64 	%rd1226, 6;
	@%p537 bra 	$L__BB1_529;
	setp.eq.s32 	%p538, %r617, %r78;
	mov.b64 	%rd1226, 7;
	@%p538 bra 	$L__BB1_529;
	setp.eq.s32 	%p539, %r617, %r79;
	mov.b64 	%rd1226, 8;
	@%p539 bra 	$L__BB1_529;
	setp.eq.s32 	%p540, %r617, %r80;
	mov.b64 	%rd1226, 9;
	@%p540 bra 	$L__BB1_529;
	setp.eq.s32 	%p541, %r617, %r81;
	mov.b64 	%rd1226, 10;
	@%p541 bra 	$L__BB1_529;
	setp.eq.s32 	%p542, %r617, %r82;
	mov.b64 	%rd1226, 11;
	@%p542 bra 	$L__BB1_529;
	setp.eq.s32 	%p543, %r617, %r83;
	mov.b64 	%rd1226, 12;
	@%p543 bra 	$L__BB1_529;
	setp.eq.s32 	%p544, %r617, %r84;
	mov.b64 	%rd1226, 13;
	@%p544 bra 	$L__BB1_529;
	setp.eq.s32 	%p545, %r617, %r85;
	mov.b64 	%rd1226, 14;
	@%p545 bra 	$L__BB1_529;
	setp.eq.s32 	%p546, %r617, %r86;
	mov.b64 	%rd1226, 15;
	@%p546 bra 	$L__BB1_529;
	setp.eq.s32 	%p547, %r617, %r87;
	mov.b64 	%rd1226, 16;
	@%p547 bra 	$L__BB1_529;
	setp.eq.s32 	%p548, %r617, %r88;
	mov.b64 	%rd1226, 17;
	@%p548 bra 	$L__BB1_529;
	setp.eq.s32 	%p549, %r617, %r89;
	mov.b64 	%rd1226, 18;
	@%p549 bra 	$L__BB1_529;
	setp.eq.s32 	%p550, %r617, %r90;
	mov.b64 	%rd1226, 19;
	@%p550 bra 	$L__BB1_529;
	setp.eq.s32 	%p551, %r617, %r91;
	mov.b64 	%rd1226, 20;
	@%p551 bra 	$L__BB1_529;
	setp.eq.s32 	%p552, %r617, %r92;
	mov.b64 	%rd1226, 21;
	@%p552 bra 	$L__BB1_529;
	setp.ne.s32 	%p553, %r617, %r93;
	mov.b64 	%rd1226, 22;
	@%p553 bra 	$L__BB1_530;
$L__BB1_529:
	shl.b64 	%rd601, %rd1226, 2;
	add.s64 	%rd602, %rd1, %rd601;
	ld.local.u32 	%r617, [%rd602];
$L__BB1_530:
	setp.eq.s32 	%p554, %r662, %r71;
	mov.b64 	%rd1227, 0;
	@%p554 bra 	$L__BB1_553;
	setp.eq.s32 	%p555, %r662, %r72;
	mov.b64 	%rd1227, 1;
	@%p555 bra 	$L__BB1_553;
	setp.eq.s32 	%p556, %r662, %r73;
	mov.b64 	%rd1227, 2;
	@%p556 bra 	$L__BB1_553;
	setp.eq.s32 	%p557, %r662, %r74;
	mov.b64 	%rd1227, 3;
	@%p557 bra 	$L__BB1_553;
	setp.eq.s32 	%p558, %r662, %r75;
	mov.b64 	%rd1227, 4;
	@%p558 bra 	$L__BB1_553;
	setp.eq.s32 	%p559, %r662, %r76;
	mov.b64 	%rd1227, 5;
	@%p559 bra 	$L__BB1_553;
	setp.eq.s32 	%p560, %r662, %r77;
	mov.b64 	%rd1227, 6;
	@%p560 bra 	$L__BB1_553;
	setp.eq.s32 	%p561, %r662, %r78;
	mov.b64 	%rd1227, 7;
	@%p561 bra 	$L__BB1_553;
	setp.eq.s32 	%p562, %r662, %r79;
	mov.b64 	%rd1227, 8;
	@%p562 bra 	$L__BB1_553;
	setp.eq.s32 	%p563, %r662, %r80;
	mov.b64 	%rd1227, 9;
	@%p563 bra 	$L__BB1_553;
	setp.eq.s32 	%p564, %r662, %r81;
	mov.b64 	%rd1227, 10;
	@%p564 bra 	$L__BB1_553;
	setp.eq.s32 	%p565, %r662, %r82;
	mov.b64 	%rd1227, 11;
	@%p565 bra 	$L__BB1_553;
	setp.eq.s32 	%p566, %r662, %r83;
	mov.b64 	%rd1227, 12;
	@%p566 bra 	$L__BB1_553;
	setp.eq.s32 	%p567, %r662, %r84;
	mov.b64 	%rd1227, 13;
	@%p567 bra 	$L__BB1_553;
	setp.eq.s32 	%p568, %r662, %r85;
	mov.b64 	%rd1227, 14;
	@%p568 bra 	$L__BB1_553;
	setp.eq.s32 	%p569, %r662, %r86;
	mov.b64 	%rd1227, 15;
	@%p569 bra 	$L__BB1_553;
	setp.eq.s32 	%p570, %r662, %r87;
	mov.b64 	%rd1227, 16;
	@%p570 bra 	$L__BB1_553;
	setp.eq.s32 	%p571, %r662, %r88;
	mov.b64 	%rd1227, 17;
	@%p571 bra 	$L__BB1_553;
	setp.eq.s32 	%p572, %r662, %r89;
	mov.b64 	%rd1227, 18;
	@%p572 bra 	$L__BB1_553;
	setp.eq.s32 	%p573, %r662, %r90;
	mov.b64 	%rd1227, 19;
	@%p573 bra 	$L__BB1_553;
	setp.eq.s32 	%p574, %r662, %r91;
	mov.b64 	%rd1227, 20;
	@%p574 bra 	$L__BB1_553;
	setp.eq.s32 	%p575, %r662, %r92;
	mov.b64 	%rd1227, 21;
	@%p575 bra 	$L__BB1_553;
	setp.ne.s32 	%p576, %r662, %r93;
	mov.b64 	%rd1227, 22;
	@%p576 bra 	$L__BB1_554;
$L__BB1_553:
	shl.b64 	%rd626, %rd1227, 2;
	add.s64 	%rd627, %rd1, %rd626;
	ld.local.u32 	%r662, [%rd627];
$L__BB1_554:
	setp.lt.s32 	%p577, %r524, 32;
	@%p577 bra 	$L__BB1_1;
	ld.param.u32 	%r498, [_Z16shfl_array_matchPii_param_1];
	setp.lt.s32 	%p578, %r498, 33;
	@%p578 bra 	$L__BB1_1117;
	mov.u32 	%r454, %ctaid.x;
	mov.u32 	%r455, %ntid.x;
	mov.u32 	%r456, %tid.x;
	mad.lo.s32 	%r163, %r454, %r455, %r456;
	and.b32  	%r457, %r163, 31;
	setp.ne.s32 	%p579, %r457, 0;
	@%p579 bra 	$L__BB1_558;
	shr.s32 	%r458, %r163, 4;
	mov.u32 	%r459, shared_arrays;
	mad.lo.s32 	%r460, %r458, 92, %r459;
	st.shared.u32 	[%r460], %r707;
	st.shared.u32 	[%r460+4], %r706;
	st.shared.u32 	[%r460+8], %r705;
	st.shared.u32 	[%r460+12], %r704;
	st.shared.u32 	[%r460+16], %r703;
	st.shared.u32 	[%r460+20], %r702;
	st.shared.u32 	[%r460+24], %r701;
	st.shared.u32 	[%r460+28], %r700;
	st.shared.u32 	[%r460+32], %r699;
	st.shared.u32 	[%r460+36], %r698;
	st.shared.u32 	[%r460+40], %r697;
	st.shared.u32 	[%r460+44], %r696;
	st.shared.u32 	[%r460+48], %r695;
	st.shared.u32 	[%r460+52], %r694;
	st.shared.u32 	[%r460+56], %r693;
	st.shared.u32 	[%r460+60], %r692;
	st.shared.u32 	[%r460+64], %r691;
	st.shared.u32 	[%r460+68], %r690;
	st.shared.u32 	[%r460+72], %r689;
	st.shared.u32 	[%r460+76], %r688;
	st.shared.u32 	[%r460+80], %r687;
	st.shared.u32 	[%r460+84], %r686;
	st.shared.u32 	[%r460+88], %r685;
	st.shared.u32 	[%r460+92], %r638;
	st.shared.u32 	[%r460+96], %r637;
	st.shared.u32 	[%r460+100], %r636;
	st.shared.u32 	[%r460+104], %r635;
	st.shared.u32 	[%r460+108], %r634;
	st.shared.u32 	[%r460+112], %r633;
	st.shared.u32 	[%r460+116], %r632;
	st.shared.u32 	[%r460+120], %r631;
	st.shared.u32 	[%r460+124], %r630;
	st.shared.u32 	[%r460+128], %r629;
	st.shared.u32 	[%r460+132], %r628;
	st.shared.u32 	[%r460+136], %r627;
	st.shared.u32 	[%r460+140], %r626;
	st.shared.u32 	[%r460+144], %r625;
	st.shared.u32 	[%r460+148], %r624;
	st.shared.u32 	[%r460+152], %r623;
	st.shared.u32 	[%r460+156], %r622;
	st.shared.u32 	[%r460+160], %r621;
	st.shared.u32 	[%r460+164], %r620;
	st.shared.u32 	[%r460+168], %r619;
	st.shared.u32 	[%r460+172], %r618;
	st.shared.u32 	[%r460+176], %r617;
	st.shared.u32 	[%r460+180], %r662;
$L__BB1_558:
	bar.sync 	0;
	setp.gt.s32 	%p580, %r163, 31;
	@%p580 bra 	$L__BB1_560;
	mov.u32 	%r461, shared_arrays;
	mad.lo.s32 	%r462, %r163, 184, %r461;
	ld.shared.v2.u32 	{%r707, %r706}, [%r462];
	ld.shared.v2.u32 	{%r705, %r704}, [%r462+8];
	ld.shared.v2.u32 	{%r703, %r702}, [%r462+16];
	ld.shared.v2.u32 	{%r701, %r700}, [%r462+24];
	ld.shared.v2.u32 	{%r699, %r698}, [%r462+32];
	ld.shared.v2.u32 	{%r697, %r696}, [%r462+40];
	ld.shared.v2.u32 	{%r695, %r694}, [%r462+48];
	ld.shared.v2.u32 	{%r693, %r692}, [%r462+56];
	ld.shared.v2.u32 	{%r691, %r690}, [%r462+64];
	ld.shared.v2.u32 	{%r689, %r688}, [%r462+72];
	ld.shared.v2.u32 	{%r687, %r686}, [%r462+80];
	ld.shared.v2.u32 	{%r685, %r638}, [%r462+88];
	ld.shared.v2.u32 	{%r637, %r636}, [%r462+96];
	ld.shared.v2.u32 	{%r635, %r634}, [%r462+104];
	ld.shared.v2.u32 	{%r633, %r632}, [%r462+112];
	ld.shared.v2.u32 	{%r631, %r630}, [%r462+120];
	ld.shared.v2.u32 	{%r629, %r628}, [%r462+128];
	ld.shared.v2.u32 	{%r627, %r626}, [%r462+136];
	ld.shared.v2.u32 	{%r625, %r624}, [%r462+144];
	ld.shared.v2.u32 	{%r623, %r622}, [%r462+152];
	ld.shared.v2.u32 	{%r621, %r620}, [%r462+160];
	ld.shared.v2.u32 	{%r619, %r618}, [%r462+168];
	ld.shared.v2.u32 	{%r617, %r662}, [%r462+176];
$L__BB1_560:
	setp.gt.s32 	%p581, %r163, 31;
	bar.sync 	0;
	@%p581 bra 	$L__BB1_1119;
	ld.param.u32 	%r499, [_Z16shfl_array_matchPii_param_1];
	setp.lt.u32 	%p582, %r499, 64;
	@%p582 bra 	$L__BB1_1117;
	mov.b32 	%r639, 1;
$L__BB1_563:
	shfl.sync.down.b32	%r280|%p583, %r707, %r639, 31, -1;
	shfl.sync.down.b32	%r464|%p584, %r638, %r639, 31, -1;
	st.local.u32 	[%rd1], %r464;
	shfl.sync.down.b32	%r281|%p585, %r706, %r639, 31, -1;
	shfl.sync.down.b32	%r465|%p586, %r637, %r639, 31, -1;
	st.local.u32 	[%rd1+4], %r465;
	shfl.sync.down.b32	%r282|%p587, %r705, %r639, 31, -1;
	shfl.sync.down.b32	%r466|%p588, %r636, %r639, 31, -1;
	st.local.u32 	[%rd1+8], %r466;
	shfl.sync.down.b32	%r283|%p589, %r704, %r639, 31, -1;
	shfl.sync.down.b32	%r467|%p590, %r635, %r639, 31, -1;
	st.local.u32 	[%rd1+12], %r467;
	shfl.sync.down.b32	%r284|%p591, %r703, %r639, 31, -1;
	shfl.sync.down.b32	%r468|%p592, %r634, %r639, 31, -1;
	st.local.u32 	[%rd1+16], %r468;
	shfl.sync.down.b32	%r285|%p593, %r702, %r639, 31, -1;
	shfl.sync.down.b32	%r469|%p594, %r633, %r639, 31, -1;
	st.local.u32 	[%rd1+20], %r469;
	shfl.sync.down.b32	%r286|%p595, %r701, %r639, 31, -1;
	shfl.sync.down.b32	%r470|%p596, %r632, %r639, 31, -1;
	st.local.u32 	[%rd1+24], %r470;
	shfl.sync.down.b32	%r287|%p597, %r700, %r639, 31, -1;
	shfl.sync.down.b32	%r471|%p598, %r631, %r639, 31, -1;
	st.local.u32 	[%rd1+28], %r471;
	shfl.sync.down.b32	%r288|%p599, %r699, %r639, 31, -1;
	shfl.sync.down.b32	%r472|%p600, %r630, %r639, 31, -1;
	st.local.u32 	[%rd1+32], %r472;
	shfl.sync.down.b32	%r289|%p601, %r698, %r639, 31, -1;
	shfl.sync.down.b32	%r473|%p602, %r629, %r639, 31, -1;
	st.local.u32 	[%rd1+36], %r473;
	shfl.sync.down.b32	%r290|%p603, %r697, %r639, 31, -1;
	shfl.sync.down.b32	%r474|%p604, %r628, %r639, 31, -1;
	st.local.u32 	[%rd1+40], %r474;
	shfl.sync.down.b32	%r291|%p605, %r696, %r639, 31, -1;
	shfl.sync.down.b32	%r475|%p606, %r627, %r639, 31, -1;
	st.local.u32 	[%rd1+44], %r475;
	shfl.sync.down.b32	%r292|%p607, %r695, %r639, 31, -1;
	shfl.sync.down.b32	%r476|%p608, %r626, %r639, 31, -1;
	st.local.u32 	[%rd1+48], %r476;
	shfl.sync.down.b32	%r293|%p609, %r694, %r639, 31, -1;
	shfl.sync.down.b32	%r477|%p610, %r625, %r639, 31, -1;
	st.local.u32 	[%rd1+52], %r477;
	shfl.sync.down.b32	%r294|%p611, %r693, %r639, 31, -1;
	shfl.sync.down.b32	%r478|%p612, %r624, %r639, 31, -1;
	st.local.u32 	[%rd1+56], %r478;
	shfl.sync.down.b32	%r295|%p613, %r692, %r639, 31, -1;
	shfl.sync.down.b32	%r479|%p614, %r623, %r639, 31, -1;
	st.local.u32 	[%rd1+60], %r479;
	shfl.sync.down.b32	%r296|%p615, %r691, %r639, 31, -1;
	shfl.sync.down.b32	%r480|%p616, %r622, %r639, 31, -1;
	st.local.u32 	[%rd1+64], %r480;
	shfl.sync.down.b32	%r297|%p617, %r690, %r639, 31, -1;
	shfl.sync.down.b32	%r481|%p618, %r621, %r639, 31, -1;
	st.local.u32 	[%rd1+68], %r481;
	shfl.sync.down.b32	%r298|%p619, %r689, %r639, 31, -1;
	shfl.sync.down.b32	%r482|%p620, %r620, %r639, 31, -1;
	st.local.u32 	[%rd1+72], %r482;
	shfl.sync.down.b32	%r299|%p621, %r688, %r639, 31, -1;
	shfl.sync.down.b32	%r483|%p622, %r619, %r639, 31, -1;
	st.local.u32 	[%rd1+76], %r483;
	shfl.sync.down.b32	%r300|%p623, %r687, %r639, 31, -1;
	shfl.sync.down.b32	%r484|%p624, %r618, %r639, 31, -1;
	st.local.u32 	[%rd1+80], %r484;
	shfl.sync.down.b32	%r301|%p625, %r686, %r639, 31, -1;
	shfl.sync.down.b32	%r485|%p626, %r617, %r639, 31, -1;
	st.local.u32 	[%rd1+84], %r485;
	shfl.sync.down.b32	%r302|%p627, %r685, %r639, 31, -1;
	shfl.sync.down.b32	%r486|%p628, %r662, %r639, 31, -1;
	st.local.u32 	[%rd1+88], %r486;
	shl.b32 	%r639, %r639, 1;
	add.s32 	%r487, %r639, -1;
	and.b32  	%r492, %r487, %r163;
	setp.ne.s32 	%p629, %r492, 0;
	@%p629 bra 	$L__BB1_1116;
	setp.eq.s32 	%p630, %r638, %r280;
	mov.b64 	%rd1228, 0;
	@%p630 bra 	$L__BB1_587;
	setp.eq.s32 	%p631, %r638, %r281;
	mov.b64 	%rd1228, 1;
	@%p631 bra 	$L__BB1_587;
	setp.eq.s32 	%p632, %r638, %r282;
	mov.b64 	%rd1228, 2;
	@%p632 bra 	$L__BB1_587;
	setp.eq.s32 	%p633, %r638, %r283;
	mov.b64 	%rd1228, 3;
	@%p633 bra 	$L__BB1_587;
	setp.eq.s32 	%p634, %r638, %r284;
	mov.b64 	%rd1228, 4;
	@%p634 bra 	$L__BB1_587;
	setp.eq.s32 	%p635, %r638, %r285;
	mov.b64 	%rd1228, 5;
	@%p635 bra 	$L__BB1_587;
	setp.eq.s32 	%p636, %r638, %r286;
	mov.b64 	%rd1228, 6;
	@%p636 bra 	$L__BB1_587;
	setp.eq.s32 	%p637, %r638, %r287;
	mov.b64 	%rd1228, 7;
	@%p637 bra 	$L__BB1_587;
	setp.eq.s32 	%p638, %r638, %r288;
	mov.b64 	%rd1228, 8;
	@%p638 bra 	$L__BB1_587;
	setp.eq.s32 	%p639, %r638, %r289;
	mov.b64 	%rd1228, 9;
	@%p639 bra 	$L__BB1_587;
	setp.eq.s32 	%p640, %r638, %r290;
	mov.b64 	%rd1228, 10;
	@%p640 bra 	$L__BB1_587;
	setp.eq.s32 	%p641, %r638, %r291;
	mov.b64 	%rd1228, 11;
	@%p641 bra 	$L__BB1_587;
	setp.eq.s32 	%p642, %r638, %r292;
	mov.b64 	%rd1228, 12;
	@%p642 bra 	$L__BB1_587;
	setp.eq.s32 	%p643, %r638, %r293;
	mov.b64 	%rd1228, 13;
	@%p643 bra 	$L__BB1_587;
	setp.eq.s32 	%p644, %r638, %r294;
	mov.b64 	%rd1228, 14;
	@%p644 bra 	$L__BB1_587;
	setp.eq.s32 	%p645, %r638, %r295;
	mov.b64 	%rd1228, 15;
	@%p645 bra 	$L__BB1_587;
	setp.eq.s32 	%p646, %r638, %r296;
	mov.b64 	%rd1228, 16;
	@%p646 bra 	$L__BB1_587;
	setp.eq.s32 	%p647, %r638, %r297;
	mov.b64 	%rd1228, 17;
	@%p647 bra 	$L__BB1_587;
	setp.eq.s32 	%p648, %r638, %r298;
	mov.b64 	%rd1228, 18;
	@%p648 bra 	$L__BB1_587;
	setp.eq.s32 	%p649, %r638, %r299;
	mov.b64 	%rd1228, 19;
	@%p649 bra 	$L__BB1_587;
	setp.eq.s32 	%p650, %r638, %r300;
	mov.b64 	%rd1228, 20;
	@%p650 bra 	$L__BB1_587;
	setp.eq.s32 	%p651, %r638, %r301;
	mov.b64 	%rd1228, 21;
	@%p651 bra 	$L__BB1_587;
	setp.ne.s32 	%p652, %r638, %r302;
	mov.b64 	%rd1228, 22;
	@%p652 bra 	$L__BB1_588;
$L__BB1_587:
	shl.b64 	%rd651, %rd1228, 2;
	add.s64 	%rd652, %rd1, %rd651;
	ld.local.u32 	%r638, [%rd652];
$L__BB1_588:
	setp.eq.s32 	%p653, %r637, %r280;
	mov.b64 	%rd1229, 0;
	@%p653 bra 	$L__BB1_611;
	setp.eq.s32 	%p654, %r637, %r281;
	mov.b64 	%rd1229, 1;
	@%p654 bra 	$L__BB1_611;
	setp.eq.s32 	%p655, %r637, %r282;
	mov.b64 	%rd1229, 2;
	@%p655 bra 	$L__BB1_611;
	setp.eq.s32 	%p656, %r637, %r283;
	mov.b64 	%rd1229, 3;
	@%p656 bra 	$L__BB1_611;
	setp.eq.s32 	%p657, %r637, %r284;
	mov.b64 	%rd1229, 4;
	@%p657 bra 	$L__BB1_611;
	setp.eq.s32 	%p658, %r637, %r285;
	mov.b64 	%rd1229, 5;
	@%p658 bra 	$L__BB1_611;
	setp.eq.s32 	%p659, %r637, %r286;
	mov.b64 	%rd1229, 6;
	@%p659 bra 	$L__BB1_611;
	setp.eq.s32 	%p660, %r637, %r287;
	mov.b64 	%rd1229, 7;
	@%p660 bra 	$L__BB1_611;
	setp.eq.s32 	%p661, %r637, %r288;
	mov.b64 	%rd1229, 8;
	@%p661 bra 	$L__BB1_611;
	setp.eq.s32 	%p662, %r637, %r289;
	mov.b64 	%rd1229, 9;
	@%p662 bra 	$L__BB1_611;
	setp.eq.s32 	%p663, %r637, %r290;
	mov.b64 	%rd1229, 10;
	@%p663 bra 	$L__BB1_611;
	setp.eq.s32 	%p664, %r637, %r291;
	mov.b64 	%rd1229, 11;
	@%p664 bra 	$L__BB1_611;
	setp.eq.s32 	%p665, %r637, %r292;
	mov.b64 	%rd1229, 12;
	@%p665 bra 	$L__BB1_611;
	setp.eq.s32 	%p666, %r637, %r293;
	mov.b64 	%rd1229, 13;
	@%p666 bra 	$L__BB1_611;
	setp.eq.s32 	%p667, %r637, %r294;
	mov.b64 	%rd1229, 14;
	@%p667 bra 	$L__BB1_611;
	setp.eq.s32 	%p668, %r637, %r295;
	mov.b64 	%rd1229, 15;
	@%p668 bra 	$L__BB1_611;
	setp.eq.s32 	%p669, %r637, %r296;
	mov.b64 	%rd1229, 16;
	@%p669 bra 	$L__BB1_611;
	setp.eq.s32 	%p670, %r637, %r297;
	mov.b64 	%rd1229, 17;
	@%p670 bra 	$L__BB1_611;
	setp.eq.s32 	%p671, %r637, %r298;
	mov.b64 	%rd1229, 18;
	@%p671 bra 	$L__BB1_611;
	setp.eq.s32 	%p672, %r637, %r299;
	mov.b64 	%rd1229, 19;
	@%p672 bra 	$L__BB1_611;
	setp.eq.s32 	%p673, %r637, %r300;
	mov.b64 	%rd1229, 20;
	@%p673 bra 	$L__BB1_611;
	setp.eq.s32 	%p674, %r637, %r301;
	mov.b64 	%rd1229, 21;
	@%p674 bra 	$L__BB1_611;
	setp.ne.s32 	%p675, %r637, %r302;
	mov.b64 	%rd1229, 22;
	@%p675 bra 	$L__BB1_612;
$L__BB1_611:
	shl.b64 	%rd676, %rd1229, 2;
	add.s64 	%rd677, %rd1, %rd676;
	ld.local.u32 	%r637, [%rd677];
$L__BB1_612:
	setp.eq.s32 	%p676, %r636, %r280;
	mov.b64 	%rd1230, 0;
	@%p676 bra 	$L__BB1_635;
	setp.eq.s32 	%p677, %r636, %r281;
	mov.b64 	%rd1230, 1;
	@%p677 bra 	$L__BB1_635;
	setp.eq.s32 	%p678, %r636, %r282;
	mov.b64 	%rd1230, 2;
	@%p678 bra 	$L__BB1_635;
	setp.eq.s32 	%p679, %r636, %r283;
	mov.b64 	%rd1230, 3;
	@%p679 bra 	$L__BB1_635;
	setp.eq.s32 	%p680, %r636, %r284;
	mov.b64 	%rd1230, 4;
	@%p680 bra 	$L__BB1_635;
	setp.eq.s32 	%p681, %r636, %r285;
	mov.b64 	%rd1230, 5;
	@%p681 bra 	$L__BB1_635;
	setp.eq.s32 	%p682, %r636, %r286;
	mov.b64 	%rd1230, 6;
	@%p682 bra 	$L__BB1_635;
	setp.eq.s32 	%p683, %r636, %r287;
	mov.b64 	%rd1230, 7;
	@%p683 bra 	$L__BB1_635;
	setp.eq.s32 	%p684, %r636, %r288;
	mov.b64 	%rd1230, 8;
	@%p684 bra 	$L__BB1_635;
	setp.eq.s32 	%p685, %r636, %r289;
	mov.b64 	%rd1230, 9;
	@%p685 bra 	$L__BB1_635;
	setp.eq.s32 	%p686, %r636, %r290;
	mov.b64 	%rd1230, 10;
	@%p686 bra 	$L__BB1_635;
	setp.eq.s32 	%p687, %r636, %r291;
	mov.b64 	%rd1230, 11;
	@%p687 bra 	$L__BB1_635;
	setp.eq.s32 	%p688, %r636, %r292;
	mov.b64 	%rd1230, 12;
	@%p688 bra 	$L__BB1_635;
	setp.eq.s32 	%p689, %r636, %r293;
	mov.b64 	%rd1230, 13;
	@%p689 bra 	$L__BB1_635;
	setp.eq.s32 	%p690, %r636, %r294;
	mov.b64 	%rd1230, 14;
	@%p690 bra 	$L__BB1_635;
	setp.eq.s32 	%p691, %r636, %r295;
	mov.b64 	%rd1230, 15;
	@%p691 bra 	$L__BB1_635;
	setp.eq.s32 	%p692, %r636, %r296;
	mov.b64 	%rd1230, 16;
	@%p692 bra 	$L__BB1_635;
	setp.eq.s32 	%p693, %r636, %r297;
	mov.b64 	%rd1230, 17;
	@%p693 bra 	$L__BB1_635;
	setp.eq.s32 	%p694, %r636, %r298;
	mov.b64 	%rd1230, 18;
	@%p694 bra 	$L__BB1_635;
	setp.eq.s32 	%p695, %r636, %r299;
	mov.b64 	%rd1230, 19;
	@%p695 bra 	$L__BB1_635;
	setp.eq.s32 	%p696, %r636, %r300;
	mov.b64 	%rd1230, 20;
	@%p696 bra 	$L__BB1_635;
	setp.eq.s32 	%p697, %r636, %r301;
	mov.b64 	%rd1230, 21;
	@%p697 bra 	$L__BB1_635;
	setp.ne.s32 	%p698, %r636, %r302;
	mov.b64 	%rd1230, 22;
	@%p698 bra 	$L__BB1_636;
$L__BB1_635:
	shl.b64 	%rd701, %rd1230, 2;
	add.s64 	%rd702, %rd1, %rd701;
	ld.local.u32 	%r636, [%rd702];
$L__BB1_636:
	setp.eq.s32 	%p699, %r635, %r280;
	mov.b64 	%rd1231, 0;
	@%p699 bra 	$L__BB1_659;
	setp.eq.s32 	%p700, %r635, %r281;
	mov.b64 	%rd1231, 1;
	@%p700 bra 	$L__BB1_659;
	setp.eq.s32 	%p701, %r635, %r282;
	mov.b64 	%rd1231, 2;
	@%p701 bra 	$L__BB1_659;
	setp.eq.s32 	%p702, %r635, %r283;
	mov.b64 	%rd1231, 3;
	@%p702 bra 	$L__BB1_659;
	setp.eq.s32 	%p703, %r635, %r284;
	mov.b64 	%rd1231, 4;
	@%p703 bra 	$L__BB1_659;
	setp.eq.s32 	%p704, %r635, %r285;
	mov.b64 	%rd1231, 5;
	@%p704 bra 	$L__BB1_659;
	setp.eq.s32 	%p705, %r635, %r286;
	mov.b64 	%rd1231, 6;
	@%p705 bra 	$L__BB1_659;
	setp.eq.s32 	%p706, %r635, %r287;
	mov.b64 	%rd1231, 7;
	@%p706 bra 	$L__BB1_659;
	setp.eq.s32 	%p707, %r635, %r288;
	mov.b64 	%rd1231, 8;
	@%p707 bra 	$L__BB1_659;
	setp.eq.s32 	%p708, %r635, %r289;
	mov.b64 	%rd1231, 9;
	@%p708 bra 	$L__BB1_659;
	setp.eq.s32 	%p709, %r635, %r290;
	mov.b64 	%rd1231, 10;
	@%p709 bra 	$L__BB1_659;
	setp.eq.s32 	%p710, %r635, %r291;
	mov.b64 	%rd1231, 11;
	@%p710 bra 	$L__BB1_659;
	setp.eq.s32 	%p711, %r635, %r292;
	mov.b64 	%rd1231, 12;
	@%p711 bra 	$L__BB1_659;
	setp.eq.s32 	%p712, %r635, %r293;
	mov.b64 	%rd1231, 13;
	@%p712 bra 	$L__BB1_659;
	setp.eq.s32 	%p713, %r635, %r294;
	mov.b64 	%rd1231, 14;
	@%p713 bra 	$L__BB1_659;
	setp.eq.s32 	%p714, %r635, %r295;
	mov.b64 	%rd1231, 15;
	@%p714 bra 	$L__BB1_659;
	setp.eq.s32 	%p715, %r635, %r296;
	mov.b64 	%rd1231, 16;
	@%p715 bra 	$L__BB1_659;
	setp.eq.s32 	%p716, %r635, %r297;
	mov.b64 	%rd1231, 17;
	@%p716 bra 	$L__BB1_659;
	setp.eq.s32 	%p717, %r635, %r298;
	mov.b64 	%rd1231, 18;
	@%p717 bra 	$L__BB1_659;
	setp.eq.s32 	%p718, %r635, %r299;
	mov.b64 	%rd1231, 19;
	@%p718 bra 	$L__BB1_659;
	setp.eq.s32 	%p719, %r635, %r300;
	mov.b64 	%rd1231, 20;
	@%p719 bra 	$L__BB1_659;
	setp.eq.s32 	%p720, %r635, %r301;
	mov.b64 	%rd1231, 21;
	@%p720 bra 	$L__BB1_659;
	setp.ne.s32 	%p721, %r635, %r302;
	mov.b64 	%rd1231, 22;
	@%p721 bra 	$L__BB1_660;
$L__BB1_659:
	shl.b64 	%rd726, %rd1231, 2;
	add.s64 	%rd727, %rd1, %rd726;
	ld.local.u32 	%r635, [%rd727];
$L__BB1_660:
	setp.eq.s32 	%p722, %r634, %r280;
	mov.b64 	%rd1232, 0;
	@%p722 bra 	$L__BB1_683;
	setp.eq.s32 	%p723, %r634, %r281;
	mov.b64 	%rd1232, 1;
	@%p723 bra 	$L__BB1_683;
	setp.eq.s32 	%p724, %r634, %r282;
	mov.b64 	%rd1232, 2;
	@%p724 bra 	$L__BB1_683;
	setp.eq.s32 	%p725, %r634, %r283;
	mov.b64 	%rd1232, 3;
	@%p725 bra 	$L__BB1_683;
	setp.eq.s32 	%p726, %r634, %r284;
	mov.b64 	%rd1232, 4;
	@%p726 bra 	$L__BB1_683;
	setp.eq.s32 	%p727, %r634, %r285;
	mov.b64 	%rd1232, 5;
	@%p727 bra 	$L__BB1_683;
	setp.eq.s32 	%p728, %r634, %r286;
	mov.b64 	%rd1232, 6;
	@%p728 bra 	$L__BB1_683;
	setp.eq.s32 	%p729, %r634, %r287;
	mov.b64 	%rd1232, 7;
	@%p729 bra 	$L__BB1_683;
	setp.eq.s32 	%p730, %r634, %r288;
	mov.b64 	%rd1232, 8;
	@%p730 bra 	$L__BB1_683;
	setp.eq.s32 	%p731, %r634, %r289;
	mov.b64 	%rd1232, 9;
	@%p731 bra 	$L__BB1_683;
	setp.eq.s32 	%p732, %r634, %r290;
	mov.b64 	%rd1232, 10;
	@%p732 bra 	$L__BB1_683;
	setp.eq.s32 	%p733, %r634, %r291;
	mov.b64 	%rd1232, 11;
	@%p733 bra 	$L__BB1_683;
	setp.eq.s32 	%p734, %r634, %r292;
	mov.b64 	%rd1232, 12;
	@%p734 bra 	$L__BB1_683;
	setp.eq.s32 	%p735, %r634, %r293;
	mov.b64 	%rd1232, 13;
	@%p735 bra 	$L__BB1_683;
	setp.eq.s32 	%p736, %r634, %r294;
	mov.b64 	%rd1232, 14;
	@%p736 bra 	$L__BB1_683;
	setp.eq.s32 	%p737, %r634, %r295;
	mov.b64 	%rd1232, 15;
	@%p737 bra 	$L__BB1_683;
	setp.eq.s32 	%p738, %r634, %r296;
	mov.b64 	%rd1232, 16;
	@%p738 bra 	$L__BB1_683;
	setp.eq.s32 	%p739, %r634, %r297;
	mov.b64 	%rd1232, 17;
	@%p739 bra 	$L__BB1_683;
	setp.eq.s32 	%p740, %r634, %r298;
	mov.b64 	%rd1232, 18;
	@%p740 bra 	$L__BB1_683;
	setp.eq.s32 	%p741, %r634, %r299;
	mov.b64 	%rd1232, 19;
	@%p741 bra 	$L__BB1_683;
	setp.eq.s32 	%p742, %r634, %r300;
	mov.b64 	%rd1232, 20;
	@%p742 bra 	$L__BB1_683;
	setp.eq.s32 	%p743, %r634, %r301;
	mov.b64 	%rd1232, 21;
	@%p743 bra 	$L__BB1_683;
	setp.ne.s32 	%p744, %r634, %r302;
	mov.b64 	%rd1232, 22;
	@%p744 bra 	$L__BB1_684;
$L__BB1_683:
	shl.b64 	%rd751, %rd1232, 2;
	add.s64 	%rd752, %rd1, %rd751;
	ld.local.u32 	%r634, [%rd752];
$L__BB1_684:
	setp.eq.s32 	%p745, %r633, %r280;
	mov.b64 	%rd1233, 0;
	@%p745 bra 	$L__BB1_707;
	setp.eq.s32 	%p746, %r633, %r281;
	mov.b64 	%rd1233, 1;
	@%p746 bra 	$L__BB1_707;
	setp.eq.s32 	%p747, %r633, %r282;
	mov.b64 	%rd1233, 2;
	@%p747 bra 	$L__BB1_707;
	setp.eq.s32 	%p748, %r633, %r283;
	mov.b64 	%rd1233, 3;
	@%p748 bra 	$L__BB1_707;
	setp.eq.s32 	%p749, %r633, %r284;
	mov.b64 	%rd1233, 4;
	@%p749 bra 	$L__BB1_707;
	setp.eq.s32 	%p750, %r633, %r285;
	mov.b64 	%rd1233, 5;
	@%p750 bra 	$L__BB1_707;
	setp.eq.s32 	%p751, %r633, %r286;
	mov.b64 	%rd1233, 6;
	@%p751 bra 	$L__BB1_707;
	setp.eq.s32 	%p752, %r633, %r287;
	mov.b64 	%rd1233, 7;
	@%p752 bra 	$L__BB1_707;
	setp.eq.s32 	%p753, %r633, %r288;
	mov.b64 	%rd1233, 8;
	@%p753 bra 	$L__BB1_707;
	setp.eq.s32 	%p754, %r633, %r289;
	mov.b64 	%rd1233, 9;
	@%p754 bra 	$L__BB1_707;
	setp.eq.s32 	%p755, %r633, %r290;
	mov.b64 	%rd1233, 10;
	@%p755 bra 	$L__BB1_707;
	setp.eq.s32 	%p756, %r633, %r291;
	mov.b64 	%rd1233, 11;
	@%p756 bra 	$L__BB1_707;
	setp.eq.s32 	%p757, %r633, %r292;
	mov.b64 	%rd1233, 12;
	@%p757 bra 	$L__BB1_707;
	setp.eq.s32 	%p758, %r633, %r293;
	mov.b64 	%rd1233, 13;
	@%p758 bra 	$L__BB1_707;
	setp.eq.s32 	%p759, %r633, %r294;
	mov.b64 	%rd1233, 14;
	@%p759 bra 	$L__BB1_707;
	setp.eq.s32 	%p760, %r633, %r295;
	mov.b64 	%rd1233, 15;
	@%p760 bra 	$L__BB1_707;
	setp.eq.s32 	%p761, %r633, %r296;
	mov.b64 	%rd1233, 16;
	@%p761 bra 	$L__BB1_707;
	setp.eq.s32 	%p762, %r633, %r297;
	mov.b64 	%rd1233, 17;
	@%p762 bra 	$L__BB1_707;
	setp.eq.s32 	%p763, %r633, %r298;
	mov.b64 	%rd1233, 18;
	@%p763 bra 	$L__BB1_707;
	setp.eq.s32 	%p764, %r633, %r299;
	mov.b64 	%rd1233, 19;
	@%p764 bra 	$L__BB1_707;
	setp.eq.s32 	%p765, %r633, %r300;
	mov.b64 	%rd1233, 20;
	@%p765 bra 	$L__BB1_707;
	setp.eq.s32 	%p766, %r633, %r301;
	mov.b64 	%rd1233, 21;
	@%p766 bra 	$L__BB1_707;
	setp.ne.s32 	%p767, %r633, %r302;
	mov.b64 	%rd1233, 22;
	@%p767 bra 	$L__BB1_708;
$L__BB1_707:
	shl.b64 	%rd776, %rd1233, 2;
	add.s64 	%rd777, %rd1, %rd776;
	ld.local.u32 	%r633, [%rd777];
$L__BB1_708:
	setp.eq.s32 	%p768, %r632, %r280;
	mov.b64 	%rd1234, 0;
	@%p768 bra 	$L__BB1_731;
	setp.eq.s32 	%p769, %r632, %r281;
	mov.b64 	%rd1234, 1;
	@%p769 bra 	$L__BB1_731;
	setp.eq.s32 	%p770, %r632, %r282;
	mov.b64 	%rd1234, 2;
	@%p770 bra 	$L__BB1_731;
	setp.eq.s32 	%p771, %r632, %r283;
	mov.b64 	%rd1234, 3;
	@%p771 bra 	$L__BB1_731;
	setp.eq.s32 	%p772, %r632, %r284;
	mov.b64 	%rd1234, 4;
	@%p772 bra 	$L__BB1_731;
	setp.eq.s32 	%p773, %r632, %r285;
	mov.b64 	%rd1234, 5;
	@%p773 bra 	$L__BB1_731;
	setp.eq.s32 	%p774, %r632, %r286;
	mov.b64 	%rd1234, 6;
	@%p774 bra 	$L__BB1_731;
	setp.eq.s32 	%p775, %r632, %r287;
	mov.b64 	%rd1234, 7;
	@%p775 bra 	$L__BB1_731;
	setp.eq.s32 	%p776, %r632, %r288;
	mov.b64 	%rd1234, 8;
	@%p776 bra 	$L__BB1_731;
	setp.eq.s32 	%p777, %r632, %r289;
	mov.b64 	%rd1234, 9;
	@%p777 bra 	$L__BB1_731;
	setp.eq.s32 	%p778, %r632, %r290;
	mov.b64 	%rd1234, 10;
	@%p778 bra 	$L__BB1_731;
	setp.eq.s32 	%p779, %r632, %r291;
	mov.b64 	%rd1234, 11;
	@%p779 bra 	$L__BB1_731;
	setp.eq.s32 	%p780, %r632, %r292;
	mov.b64 	%rd1234, 12;
	@%p780 bra 	$L__BB1_731;
	setp.eq.s32 	%p781, %r632, %r293;
	mov.b64 	%rd1234, 13;
	@%p781 bra 	$L__BB1_731;
	setp.eq.s32 	%p782, %r632, %r294;
	mov.b64 	%rd1234, 14;
	@%p782 bra 	$L__BB1_731;
	setp.eq.s32 	%p783, %r632, %r295;
	mov.b64 	%rd1234, 15;
	@%p783 bra 	$L__BB1_731;
	setp.eq.s32 	%p784, %r632, %r296;
	mov.b64 	%rd1234, 16;
	@%p784 bra 	$L__BB1_731;
	setp.eq.s32 	%p785, %r632, %r297;
	mov.b64 	%rd1234, 17;
	@%p785 bra 	$L__BB1_731;
	setp.eq.s32 	%p786, %r632, %r298;
	mov.b64 	%rd1234, 18;
	@%p786 bra 	$L__BB1_731;
	setp.eq.s32 	%p787, %r632, %r299;
	mov.b64 	%rd1234, 19;
	@%p787 bra 	$L__BB1_731;
	setp.eq.s32 	%p788, %r632, %r300;
	mov.b64 	%rd1234, 20;
	@%p788 bra 	$L__BB1_731;
	setp.eq.s32 	%p789, %r632, %r301;
	mov.b64 	%rd1234, 21;
	@%p789 bra 	$L__BB1_731;
	setp.ne.s32 	%p790, %r632, %r302;
	mov.b64 	%rd1234, 22;
	@%p790 bra 	$L__BB1_732;
$L__BB1_731:
	shl.b64 	%rd801, %rd1234, 2;
	add.s64 	%rd802, %rd1, %rd801;
	ld.local.u32 	%r632, [%rd802];
$L__BB1_732:
	setp.eq.s32 	%p791, %r631, %r280;
	mov.b64 	%rd1235, 0;
	@%p791 bra 	$L__BB1_755;
	setp.eq.s32 	%p792, %r631, %r281;
	mov.b64 	%rd1235, 1;
	@%p792 bra 	$L__BB1_755;
	setp.eq.s32 	%p793, %r631, %r282;
	mov.b64 	%rd1235, 2;
	@%p793 bra 	$L__BB1_755;
	setp.eq.s32 	%p794, %r631, %r283;
	mov.b64 	%rd1235, 3;
	@%p794 bra 	$L__BB1_755;
	setp.eq.s32 	%p795, %r631, %r284;
	mov.b64 	%rd1235, 4;
	@%p795 bra 	$L__BB1_755;
	setp.eq.s32 	%p796, %r631, %r285;
	mov.b64 	%rd1235, 5;
	@%p796 bra 	$L__BB1_755;
	setp.eq.s32 	%p797, %r631, %r286;
	mov.b64 	%rd1235, 6;
	@%p797 bra 	$L__BB1_755;
	setp.eq.s32 	%p798, %r631, %r287;
	mov.b64 	%rd1235, 7;
	@%p798 bra 	$L__BB1_755;
	setp.eq.s32 	%p799, %r631, %r288;
	mov.b64 	%rd1235, 8;
	@%p799 bra 	$L__BB1_755;
	setp.eq.s32 	%p800, %r631, %r289;
	mov.b64 	%rd1235, 9;
	@%p800 bra 	$L__BB1_755;
	setp.eq.s32 	%p801, %r631, %r290;
	mov.b64 	%rd1235, 10;
	@%p801 bra 	$L__BB1_755;
	setp.eq.s32 	%p802, %r631, %r291;
	mov.b64 	%rd1235, 11;
	@%p802 bra 	$L__BB1_755;
	setp.eq.s32 	%p803, %r631, %r292;
	mov.b64 	%rd1235, 12;
	@%p803 bra 	$L__BB1_755;
	setp.eq.s32 	%p804, %r631, %r293;
	mov.b64 	%rd1235, 13;
	@%p804 bra 	$L__BB1_755;
	setp.eq.s32 	%p805, %r631, %r294;
	mov.b64 	%rd1235, 14;
	@%p805 bra 	$L__BB1_755;
	setp.eq.s32 	%p806, %r631, %r295;
	mov.b64 	%rd1235, 15;
	@%p806 bra 	$L__BB1_755;
	setp.eq.s32 	%p807, %r631, %r296;
	mov.b64 	%rd1235, 16;
	@%p807 bra 	$L__BB1_755;
	setp.eq.s32 	%p808, %r631, %r297;
	mov.b64 	%rd1235, 17;
	@%p808 bra 	$L__BB1_755;
	setp.eq.s32 	%p809, %r631, %r298;
	mov.b64 	%rd1235, 18;
	@%p809 bra 	$L__BB1_755;
	setp.eq.s32 	%p810, %r631, %r299;
	mov.b64 	%rd1235, 19;
	@%p810 bra 	$L__BB1_755;
	setp.eq.s32 	%p811, %r631, %r300;
	mov.b64 	%rd1235, 20;
	@%p811 bra 	$L__BB1_755;
	setp.eq.s32 	%p812, %r631, %r301;
	mov.b64 	%rd1235, 21;
	@%p812 bra 	$L__BB1_755;
	setp.ne.s32 	%p813, %r631, %r302;
	mov.b64 	%rd1235, 22;
	@%p813 bra 	$L__BB1_756;
$L__BB1_755:
	shl.b64 	%rd826, %rd1235, 2;
	add.s64 	%rd827, %rd1, %rd826;
	ld.local.u32 	%r631, [%rd827];
$L__BB1_756:
	setp.eq.s32 	%p814, %r630, %r280;
	mov.b64 	%rd1236, 0;
	@%p814 bra 	$L__BB1_779;
	setp.eq.s32 	%p815, %r630, %r281;
	mov.b64 	%rd1236, 1;
	@%p815 bra 	$L__BB1_779;
	setp.eq.s32 	%p816, %r630, %r282;
	mov.b64 	%rd1236, 2;
	@%p816 bra 	$L__BB1_779;
	setp.eq.s32 	%p817, %r630, %r283;
	mov.b64 	%rd1236, 3;
	@%p817 bra 	$L__BB1_779;
	setp.eq.s32 	%p818, %r630, %r284;
	mov.b64 	%rd1236, 4;
	@%p818 bra 	$L__BB1_779;
	setp.eq.s32 	%p819, %r630, %r285;
	mov.b64 	%rd1236, 5;
	@%p819 bra 	$L__BB1_779;
	setp.eq.s32 	%p820, %r630, %r286;
	mov.b64 	%rd1236, 6;
	@%p820 bra 	$L__BB1_779;
	setp.eq.s32 	%p821, %r630, %r287;
	mov.b64 	%rd1236, 7;
	@%p821 bra 	$L__BB1_779;
	setp.eq.s32 	%p822, %r630, %r288;
	mov.b64 	%rd1236, 8;
	@%p822 bra 	$L__BB1_779;
	setp.eq.s32 	%p823, %r630, %r289;
	mov.b64 	%rd1236, 9;
	@%p823 bra 	$L__BB1_779;
	setp.eq.s32 	%p824, %r630, %r290;
	mov.b64 	%rd1236, 10;
	@%p824 bra 	$L__BB1_779;
	setp.eq.s32 	%p825, %r630, %r291;
	mov.b64 	%rd1236, 11;
	@%p825 bra 	$L__BB1_779;
	setp.eq.s32 	%p826, %r630, %r292;
	mov.b64 	%rd1236, 12;
	@%p826 bra 	$L__BB1_779;
	setp.eq.s32 	%p827, %r630, %r293;
	mov.b64 	%rd1236, 13;
	@%p827 bra 	$L__BB1_779;
	setp.eq.s32 	%p828, %r630, %r294;
	mov.b64 	%rd1236, 14;
	@%p828 bra 	$L__BB1_779;
	setp.eq.s32 	%p829, %r630, %r295;
	mov.b64 	%rd1236, 15;
	@%p829 bra 	$L__BB1_779;
	setp.eq.s32 	%p830, %r630, %r296;
	mov.b64 	%rd1236, 16;
	@%p830 bra 	$L__BB1_779;
	setp.eq.s32 	%p831, %r630, %r297;
	mov.b64 	%rd1236, 17;
	@%p831 bra 	$L__BB1_779;
	setp.eq.s32 	%p832, %r630, %r298;
	mov.b64 	%rd1236, 18;
	@%p832 bra 	$L__BB1_779;
	setp.eq.s32 	%p833, %r630, %r299;
	mov.b64 	%rd1236, 19;
	@%p833 bra 	$L__BB1_779;
	setp.eq.s32 	%p834, %r630, %r300;
	mov.b64 	%rd1236, 20;
	@%p834 bra 	$L__BB1_779;
	setp.eq.s32 	%p835, %r630, %r301;
	mov.b64 	%rd1236, 21;
	@%p835 bra 	$L__BB1_779;
	setp.ne.s32 	%p836, %r630, %r302;
	mov.b64 	%rd1236, 22;
	@%p836 bra 	$L__BB1_780;
$L__BB1_779:
	shl.b64 	%rd851, %rd1236, 2;
	add.s64 	%rd852, %rd1, %rd851;
	ld.local.u32 	%r630, [%rd852];
$L__BB1_780:
	setp.eq.s32 	%p837, %r629, %r280;
	mov.b64 	%rd1237, 0;
	@%p837 bra 	$L__BB1_803;
	setp.eq.s32 	%p838, %r629, %r281;
	mov.b64 	%rd1237, 1;
	@%p838 bra 	$L__BB1_803;
	setp.eq.s32 	%p839, %r629, %r282;
	mov.b64 	%rd1237, 2;
	@%p839 bra 	$L__BB1_803;
	setp.eq.s32 	%p840, %r629, %r283;
	mov.b64 	%rd1237, 3;
	@%p840 bra 	$L__BB1_803;
	setp.eq.s32 	%p841, %r629, %r284;
	mov.b64 	%rd1237, 4;
	@%p841 bra 	$L__BB1_803;
	setp.eq.s32 	%p842, %r629, %r285;
	mov.b64 	%rd1237, 5;
	@%p842 bra 	$L__BB1_803;
	setp.eq.s32 	%p843, %r629, %r286;
	mov.b64 	%rd1237, 6;
	@%p843 bra 	$L__BB1_803;
	setp.eq.s32 	%p844, %r629, %r287;
	mov.b64 	%rd1237, 7;
	@%p844 bra 	$L__BB1_803;
	setp.eq.s32 	%p845, %r629, %r288;
	mov.b64 	%rd1237, 8;
	@%p845 bra 	$L__BB1_803;
	setp.eq.s32 	%p846, %r629, %r289;
	mov.b64 	%rd1237, 9;
	@%p846 bra 	$L__BB1_803;
	setp.eq.s32 	%p847, %r629, %r290;
	mov.b64 	%rd1237, 10;
	@%p847 bra 	$L__BB1_803;
	setp.eq.s32 	%p848, %r629, %r291;
	mov.b64 	%rd1237, 11;
	@%p848 bra 	$L__BB1_803;
	setp.eq.s32 	%p849, %r629, %r292;
	mov.b64 	%rd1237, 12;
	@%p849 bra 	$L__BB1_803;
	setp.eq.s32 	%p850, %r629, %r293;
	mov.b64 	%rd1237, 13;
	@%p850 bra 	$L__BB1_803;
	setp.eq.s32 	%p851, %r629, %r294;
	mov.b64 	%rd1237, 14;
	@%p851 bra 	$L__BB1_803;
	setp.eq.s32 	%p852, %r629, %r295;
	mov.b64 	%rd1237, 15;
	@%p852 bra 	$L__BB1_803;
	setp.eq.s32 	%p853, %r629, %r296;
	mov.b64 	%rd1237, 16;
	@%p853 bra 	$L__BB1_803;
	setp.eq.s32 	%p854, %r629, %r297;
	mov.b64 	%rd1237, 17;
	@%p854 bra 	$L__BB1_803;
	setp.eq.s32 	%p855, %r629, %r298;
	mov.b64 	%rd1237, 18;
	@%p855 bra 	$L__BB1_803;
	setp.eq.s32 	%p856, %r629, %r299;
	mov.b64 	%rd1237, 19;
	@%p856 bra 	$L__BB1_803;
	setp.eq.s32 	%p857, %r629, %r300;
	mov.b64 	%rd1237, 20;
	@%p857 bra 	$L__BB1_803;
	setp.eq.s32 	%p858, %r629, %r301;
	mov.b64 	%rd1237, 21;
	@%p858 bra 	$L__BB1_803;
	setp.ne.s32 	%p859, %r629, %r302;
	mov.b64 	%rd1237, 22;
	@%p859 bra 	$L__BB1_804;
$L__BB1_803:
	shl.b64 	%rd876, %rd1237, 2;
	add.s64 	%rd877, %rd1, %rd876;
	ld.local.u32 	%r629, [%rd877];
$L__BB1_804:
	setp.eq.s32 	%p860, %r628, %r280;
	mov.b64 	%rd1238, 0;
	@%p860 bra 	$L__BB1_827;
	setp.eq.s32 	%p861, %r628, %r281;
	mov.b64 	%rd1238, 1;
	@%p861 bra 	$L__BB1_827;
	setp.eq.s32 	%p862, %r628, %r282;
	mov.b64 	%rd1238, 2;
	@%p862 bra 	$L__BB1_827;
	setp.eq.s32 	%p863, %r628, %r283;
	mov.b64 	%rd1238, 3;
	@%p863 bra 	$L__BB1_827;
	setp.eq.s32 	%p864, %r628, %r284;
	mov.b64 	%rd1238, 4;
	@%p864 bra 	$L__BB1_827;
	setp.eq.s32 	%p865, %r628, %r285;
	mov.b64 	%rd1238, 5;
	@%p865 bra 	$L__BB1_827;
	setp.eq.s32 	%p866, %r628, %r286;
	mov.b64 	%rd1238, 6;
	@%p866 bra 	$L__BB1_827;
	setp.eq.s32 	%p867, %r628, %r287;
	mov.b64 	%rd1238, 7;
	@%p867 bra 	$L__BB1_827;
	setp.eq.s32 	%p868, %r628, %r288;
	mov.b64 	%rd1238, 8;
	@%p868 bra 	$L__BB1_827;
	setp.eq.s32 	%p869, %r628, %r289;
	mov.b64 	%rd1238, 9;
	@%p869 bra 	$L__BB1_827;
	setp.eq.s32 	%p870, %r628, %r290;
	mov.b64 	%rd1238, 10;
	@%p870 bra 	$L__BB1_827;
	setp.eq.s32 	%p871, %r628, %r291;
	mov.b64 	%rd1238, 11;
	@%p871 bra 	$L__BB1_827;
	setp.eq.s32 	%p872, %r628, %r292;
	mov.b64 	%rd1238, 12;
	@%p872 bra 	$L__BB1_827;
	setp.eq.s32 	%p873, %r628, %r293;
	mov.b64 	%rd1238, 13;
	@%p873 bra 	$L__BB1_827;
	setp.eq.s32 	%p874, %r628, %r294;
	mov.b64 	%rd1238, 14;
	@%p874 bra 	$L__BB1_827;
	setp.eq.s32 	%p875, %r628, %r295;
	mov.b64 	%rd1238, 15;
	@%p875 bra 	$L__BB1_827;
	setp.eq.s32 	%p876, %r628, %r296;
	mov.b64 	%rd1238, 16;
	@%p876 bra 	$L__BB1_827;
	setp.eq.s32 	%p877, %r628, %r297;
	mov.b64 	%rd1238, 17;
	@%p877 bra 	$L__BB1_827;
	setp.eq.s32 	%p878, %r628, %r298;
	mov.b64 	%rd1238, 18;
	@%p878 bra 	$L__BB1_827;
	setp.eq.s32 	%p879, %r628, %r299;
	mov.b64 	%rd1238, 19;
	@%p879 bra 	$L__BB1_827;
	setp.eq.s32 	%p880, %r628, %r300;
	mov.b64 	%rd1238, 20;
	@%p880 bra 	$L__BB1_827;
	setp.eq.s32 	%p881, %r628, %r301;
	mov.b64 	%rd1238, 21;
	@%p881 bra 	$L__BB1_827;
	setp.ne.s32 	%p882, %r628, %r302;
	mov.b64 	%rd1238, 22;
	@%p882 bra 	$L__BB1_828;
$L__BB1_827:
	shl.b64 	%rd901, %rd1238, 2;
	add.s64 	%rd902, %rd1, %rd901;
	ld.local.u32 	%r628, [%rd902];
$L__BB1_828:
	setp.eq.s32 	%p883, %r627, %r280;
	mov.b64 	%rd1239, 0;
	@%p883 bra 	$L__BB1_851;
	setp.eq.s32 	%p884, %r627, %r281;
	mov.b64 	%rd1239, 1;
	@%p884 bra 	$L__BB1_851;
	setp.eq.s32 	%p885, %r627, %r282;
	mov.b64 	%rd1239, 2;
	@%p885 bra 	$L__BB1_851;
	setp.eq.s32 	%p886, %r627, %r283;
	mov.b64 	%rd1239, 3;
	@%p886 bra 	$L__BB1_851;
	setp.eq.s32 	%p887, %r627, %r284;
	mov.b64 	%rd1239, 4;
	@%p887 bra 	$L__BB1_851;
	setp.eq.s32 	%p888, %r627, %r285;
	mov.b64 	%rd1239, 5;
	@%p888 bra 	$L__BB1_851;
	setp.eq.s32 	%p889, %r627, %r286;
	mov.b64 	%rd1239, 6;
	@%p889 bra 	$L__BB1_851;
	setp.eq.s32 	%p890, %r627, %r287;
	mov.b64 	%rd1239, 7;
	@%p890 bra 	$L__BB1_851;
	setp.eq.s32 	%p891, %r627, %r288;
	mov.b64 	%rd1239, 8;
	@%p891 bra 	$L__BB1_851;
	setp.eq.s32 	%p892, %r627, %r289;
	mov.b64 	%rd1239, 9;
	@%p892 bra 	$L__BB1_851;
	setp.eq.s32 	%p893, %r627, %r290;
	mov.b64 	%rd1239, 10;
	@%p893 bra 	$L__BB1_851;
	setp.eq.s32 	%p894, %r627, %r291;
	mov.b64 	%rd1239, 11;
	@%p894 bra 	$L__BB1_851;
	setp.eq.s32 	%p895, %r627, %r292;
	mov.b64 	%rd1239, 12;
	@%p895 bra 	$L__BB1_851;
	setp.eq.s32 	%p896, %r627, %r293;
	mov.b64 	%rd1239, 13;
	@%p896 bra 	$L__BB1_851;
	setp.eq.s32 	%p897, %r627, %r294;
	mov.b64 	%rd1239, 14;
	@%p897 bra 	$L__BB1_851;
	setp.eq.s32 	%p898, %r627, %r295;
	mov.b64 	%rd1239, 15;
	@%p898 bra 	$L__BB1_851;
	setp.eq.s32 	%p899, %r627, %r296;
	mov.b64 	%rd1239, 16;
	@%p899 bra 	$L__BB1_851;
	setp.eq.s32 	%p900, %r627, %r297;
	mov.b64 	%rd1239, 17;
	@%p900 bra 	$L__BB1_851;
	setp.eq.s32 	%p901, %r627, %r298;
	mov.b64 	%rd1239, 18;
	@%p901 bra 	$L__BB1_851;
	setp.eq.s32 	%p902, %r627, %r299;
	mov.b64 	%rd1239, 19;
	@%p902 bra 	$L__BB1_851;
	setp.eq.s32 	%p903, %r627, %r300;
	mov.b64 	%rd1239, 20;
	@%p903 bra 	$L__BB1_851;
	setp.eq.s32 	%p904, %r627, %r301;
	mov.b64 	%rd1239, 21;
	@%p904 bra 	$L__BB1_851;
	setp.ne.s32 	%p905, %r627, %r302;
	mov.b64 	%rd1239, 22;
	@%p905 bra 	$L__BB1_852;
$L__BB1_851:
	shl.b64 	%rd926, %rd1239, 2;
	add.s64 	%rd927, %rd1, %rd926;
	ld.local.u32 	%r627, [%rd927];
$L__BB1_852:
	setp.eq.s32 	%p906, %r626, %r280;
	mov.b64 	%rd1240, 0;
	@%p906 bra 	$L__BB1_875;
	setp.eq.s32 	%p907, %r626, %r281;
	mov.b64 	%rd1240, 1;
	@%p907 bra 	$L__BB1_875;
	setp.eq.s32 	%p908, %r626, %r282;
	mov.b64 	%rd1240, 2;
	@%p908 bra 	$L__BB1_875;
	setp.eq.s32 	%p909, %r626, %r283;
	mov.b64 	%rd1240, 3;
	@%p909 bra 	$L__BB1_875;
	setp.eq.s32 	%p910, %r626, %r284;
	mov.b64 	%rd1240, 4;
	@%p910 bra 	$L__BB1_875;
	setp.eq.s32 	%p911, %r626, %r285;
	mov.b64 	%rd1240, 5;
	@%p911 bra 	$L__BB1_875;
	setp.eq.s32 	%p912, %r626, %r286;
	mov.b64 	%rd1240, 6;
	@%p912 bra 	$L__BB1_875;
	setp.eq.s32 	%p913, %r626, %r287;
	mov.b64 	%rd1240, 7;
	@%p913 bra 	$L__BB1_875;
	setp.eq.s32 	%p914, %r626, %r288;
	mov.b64 	%rd1240, 8;
	@%p914 bra 	$L__BB1_875;
	setp.eq.s32 	%p915, %r626, %r289;
	mov.b64 	%rd1240, 9;
	@%p915 bra 	$L__BB1_875;
	setp.eq.s32 	%p916, %r626, %r290;
	mov.b64 	%rd1240, 10;
	@%p916 bra 	$L__BB1_875;
	setp.eq.s32 	%p917, %r626, %r291;
	mov.b64 	%rd1240, 11;
	@%p917 bra 	$L__BB1_875;
	setp.eq.s32 	%p918, %r626, %r292;
	mov.b64 	%rd1240, 12;
	@%p918 bra 	$L__BB1_875;
	setp.eq.s32 	%p919, %r626, %r293;
	mov.b64 	%rd1240, 13;
	@%p919 bra 	$L__BB1_875;
	setp.eq.s32 	%p920, %r626, %r294;
	mov.b64 	%rd1240, 14;
	@%p920 bra 	$L__BB1_875;
	setp.eq.s32 	%p921, %r626, %r295;
	mov.b64 	%rd1240, 15;
	@%p921 bra 	$L__BB1_875;
	setp.eq.s32 	%p922, %r626, %r296;
	mov.b64 	%rd1240, 16;
	@%p922 bra 	$L__BB1_875;
	setp.eq.s32 	%p923, %r626, %r297;
	mov.b64 	%rd1240, 17;
	@%p923 bra 	$L__BB1_875;
	setp.eq.s32 	%p924, %r626, %r298;
	mov.b64 	%rd1240, 18;
	@%p924 bra 	$L__BB1_875;
	setp.eq.s32 	%p925, %r626, %r299;
	mov.b64 	%rd1240, 19;
	@%p925 bra 	$L__BB1_875;
	setp.eq.s32 	%p926, %r626, %r300;
	mov.b64 	%rd1240, 20;
	@%p926 bra 	$L__BB1_875;
	setp.eq.s32 	%p927, %r626, %r301;
	mov.b64 	%rd1240, 21;
	@%p927 bra 	$L__BB1_875;
	setp.ne.s32 	%p928, %r626, %r302;
	mov.b64 	%rd1240, 22;
	@%p928 bra 	$L__BB1_876;
$L__BB1_875:
	shl.b64 	%rd951, %rd1240, 2;
	add.s64 	%rd952, %rd1, %rd951;
	ld.local.u32 	%r626, [%rd952];
$L__BB1_876:
	setp.eq.s32 	%p929, %r625, %r280;
	mov.b64 	%rd1241, 0;
	@%p929 bra 	$L__BB1_899;
	setp.eq.s32 	%p930, %r625, %r281;
	mov.b64 	%rd1241, 1;
	@%p930 bra 	$L__BB1_899;
	setp.eq.s32 	%p931, %r625, %r282;
	mov.b64 	%rd1241, 2;
	@%p931 bra 	$L__BB1_899;
	setp.eq.s32 	%p932, %r625, %r283;
	mov.b64 	%rd1241, 3;
	@%p932 bra 	$L__BB1_899;
	setp.eq.s32 	%p933, %r625, %r284;
	mov.b64 	%rd1241, 4;
	@%p933 bra 	$L__BB1_899;
	setp.eq.s32 	%p934, %r625, %r285;
	mov.b64 	%rd1241, 5;
	@%p934 bra 	$L__BB1_899;
	setp.eq.s32 	%p935, %r625, %r286;
	mov.b64 	%rd1241, 6;
	@%p935 bra 	$L__BB1_899;
	setp.eq.s32 	%p936, %r625, %r287;
	mov.b64 	%rd1241, 7;
	@%p936 bra 	$L__BB1_899;
	setp.eq.s32 	%p937, %r625, %r288;
	mov.b64 	%rd1241, 8;
	@%p937 bra 	$L__BB1_899;
	setp.eq.s32 	%p938, %r625, %r289;
	mov.b64 	%rd1241, 9;
	@%p938 bra 	$L__BB1_899;
	setp.eq.s32 	%p939, %r625, %r290;
	mov.b64 	%rd1241, 10;
	@%p939 bra 	$L__BB1_899;
	setp.eq.s32 	%p940, %r625, %r291;
	mov.b64 	%rd1241, 11;
	@%p940 bra 	$L__BB1_899;
	setp.eq.s32 	%p941, %r625, %r292;
	mov.b64 	%rd1241, 12;
	@%p941 bra 	$L__BB1_899;
	setp.eq.s32 	%p942, %r625, %r293;
	mov.b64 	%rd1241, 13;
	@%p942 bra 	$L__BB1_899;
	setp.eq.s32 	%p943, %r625, %r294;
	mov.b64 	%rd1241, 14;
	@%p943 bra 	$L__BB1_899;
	setp.eq.s32 	%p944, %r625, %r295;
	mov.b64 	%rd1241, 15;
	@%p944 bra 	$L__BB1_899;
	setp.eq.s32 	%p945, %r625, %r296;
	mov.b64 	%rd1241, 16;
	@%p945 bra 	$L__BB1_899;
	setp.eq.s32 	%p946, %r625, %r297;
	mov.b64 	%rd1241, 17;
	@%p946 bra 	$L__BB1_899;
	setp.eq.s32 	%p947, %r625, %r298;
	mov.b64 	%rd1241, 18;
	@%p947 bra 	$L__BB1_899;
	setp.eq.s32 	%p948, %r625, %r299;
	mov.b64 	%rd1241, 19;
	@%p948 bra 	$L__BB1_899;
	setp.eq.s32 	%p949, %r625, %r300;
	mov.b64 	%rd1241, 20;
	@%p949 bra 	$L__BB1_899;
	setp.eq.s32 	%p950, %r625, %r301;
	mov.b64 	%rd1241, 21;
	@%p950 bra 	$L__BB1_899;
	setp.ne.s32 	%p951, %r625, %r302;
	mov.b64 	%rd1241, 22;
	@%p951 bra 	$L__BB1_900;
$L__BB1_899:
	shl.b64 	%rd976, %rd1241, 2;
	add.s64 	%rd977, %rd1, %rd976;
	ld.local.u32 	%r625, [%rd977];
$L__BB1_900:
	setp.eq.s32 	%p952, %r624, %r280;
	mov.b64 	%rd1242, 0;
	@%p952 bra 	$L__BB1_923;
	setp.eq.s32 	%p953, %r624, %r281;
	mov.b64 	%rd1242, 1;
	@%p953 bra 	$L__BB1_923;
	setp.eq.s32 	%p954, %r624, %r282;
	mov.b64 	%rd1242, 2;
	@%p954 bra 	$L__BB1_923;
	setp.eq.s32 	%p955, %r624, %r283;
	mov.b64 	%rd1242, 3;
	@%p955 bra 	$L__BB1_923;
	setp.eq.s32 	%p956, %r624, %r284;
	mov.b64 	%rd1242, 4;
	@%p956 bra 	$L__BB1_923;
	setp.eq.s32 	%p957, %r624, %r285;
	mov.b64 	%rd1242, 5;
	@%p957 bra 	$L__BB1_923;
	setp.eq.s32 	%p958, %r624, %r286;
	mov.b64 	%rd1242, 6;
	@%p958 bra 	$L__BB1_923;
	setp.eq.s32 	%p959, %r624, %r287;
	mov.b64 	%rd1242, 7;
	@%p959 bra 	$L__BB1_923;
	setp.eq.s32 	%p960, %r624, %r288;
	mov.b64 	%rd1242, 8;
	@%p960 bra 	$L__BB1_923;
	setp.eq.s32 	%p961, %r624, %r289;
	mov.b64 	%rd1242, 9;
	@%p961 bra 	$L__BB1_923;
	setp.eq.s32 	%p962, %r624, %r290;
	mov.b64 	%rd1242, 10;
	@%p962 bra 	$L__BB1_923;
	setp.eq.s32 	%p963, %r624, %r291;
	mov.b64 	%rd1242, 11;
	@%p963 bra 	$L__BB1_923;
	setp.eq.s32 	%p964, %r624, %r292;
	mov.b64 	%rd1242, 12;
	@%p964 bra 	$L__BB1_923;
	setp.eq.s32 	%p965, %r624, %r293;
	mov.b64 	%rd1242, 13;
	@%p965 bra 	$L__BB1_923;
	setp.eq.s32 	%p966, %r624, %r294;
	mov.b64 	%rd1242, 14;
	@%p966 bra 	$L__BB1_923;
	setp.eq.s32 	%p967, %r624, %r295;
	mov.b64 	%rd1242, 15;
	@%p967 bra 	$L__BB1_923;
	setp.eq.s32 	%p968, %r624, %r296;
	mov.b64 	%rd1242, 16;
	@%p968 bra 	$L__BB1_923;
	setp.eq.s32 	%p969, %r624, %r297;
	mov.b64 	%rd1242, 17;
	@%p969 bra 	$L__BB1_923;
	setp.eq.s32 	%p970, %r624, %r298;
	mov.b64 	%rd1242, 18;
	@%p970 bra 	$L__BB1_923;
	setp.eq.s32 	%p971, %r624, %r299;
	mov.b64 	%rd1242, 19;
	@%p971 bra 	$L__BB1_923;
	setp.eq.s32 	%p972, %r624, %r300;
	mov.b64 	%rd1242, 20;
	@%p972 bra 	$L__BB1_923;
	setp.eq.s32 	%p973, %r624, %r301;
	mov.b64 	%rd1242, 21;
	@%p973 bra 	$L__BB1_923;
	setp.ne.s32 	%p974, %r624, %r302;
	mov.b64 	%rd1242, 22;
	@%p974 bra 	$L__BB1_924;
$L__BB1_923:
	shl.b64 	%rd1001, %rd1242, 2;
	add.s64 	%rd1002, %rd1, %rd1001;
	ld.local.u32 	%r624, [%rd1002];
$L__BB1_924:
	setp.eq.s32 	%p975, %r623, %r280;
	mov.b64 	%rd1243, 0;
	@%p975 bra 	$L__BB1_947;
	setp.eq.s32 	%p976, %r623, %r281;
	mov.b64 	%rd1243, 1;
	@%p976 bra 	$L__BB1_947;
	setp.eq.s32 	%p977, %r623, %r282;
	mov.b64 	%rd1243, 2;
	@%p977 bra 	$L__BB1_947;
	setp.eq.s32 	%p978, %r623, %r283;
	mov.b64 	%rd1243, 3;
	@%p978 bra 	$L__BB1_947;
	setp.eq.s32 	%p979, %r623, %r284;
	mov.b64 	%rd1243, 4;
	@%p979 bra 	$L__BB1_947;
	setp.eq.s32 	%p980, %r623, %r285;
	mov.b64 	%rd1243, 5;
	@%p980 bra 	$L__BB1_947;
	setp.eq.s32 	%p981, %r623, %r286;
	mov.b64 	%rd1243, 6;
	@%p981 bra 	$L__BB1_947;
	setp.eq.s32 	%p982, %r623, %r287;
	mov.b64 	%rd1243, 7;
	@%p982 bra 	$L__BB1_947;
	setp.eq.s32 	%p983, %r623, %r288;
	mov.b64 	%rd1243, 8;
	@%p983 bra 	$L__BB1_947;
	setp.eq.s32 	%p984, %r623, %r289;
	mov.b64 	%rd1243, 9;
	@%p984 bra 	$L__BB1_947;
	setp.eq.s32 	%p985, %r623, %r290;
	mov.b64 	%rd1243, 10;
	@%p985 bra 	$L__BB1_947;
	setp.eq.s32 	%p986, %r623, %r291;
	mov.b64 	%rd1243, 11;
	@%p986 bra 	$L__BB1_947;
	setp.eq.s32 	%p987, %r623, %r292;
	mov.b64 	%rd1243, 12;
	@%p987 bra 	$L__BB1_947;
	setp.eq.s32 	%p988, %r623, %r293;
	mov.b64 	%rd1243, 13;
	@%p988 bra 	$L__BB1_947;
	setp.eq.s32 	%p989, %r623, %r294;
	mov.b64 	%rd1243, 14;
	@%p989 bra 	$L__BB1_947;
	setp.eq.s32 	%p990, %r623, %r295;
	mov.b64 	%rd1243, 15;
	@%p990 bra 	$L__BB1_947;
	setp.eq.s32 	%p991, %r623, %r296;
	mov.b64 	%rd1243, 16;
	@%p991 bra 	$L__BB1_947;
	setp.eq.s32 	%p992, %r623, %r297;
	mov.b64 	%rd1243, 17;
	@%p992 bra 	$L__BB1_947;
	setp.eq.s32 	%p993, %r623, %r298;
	mov.b64 	%rd1243, 18;
	@%p993 bra 	$L__BB1_947;
	setp.eq.s32 	%p994, %r623, %r299;
	mov.b64 	%rd1243, 19;
	@%p994 bra 	$L__BB1_947;
	setp.eq.s32 	%p995, %r623, %r300;
	mov.b64 	%rd1243, 20;
	@%p995 bra 	$L__BB1_947;
	setp.eq.s32 	%p996, %r623, %r301;
	mov.b64 	%rd1243, 21;
	@%p996 bra 	$L__BB1_947;
	setp.ne.s32 	%p997, %r623, %r302;
	mov.b64 	%rd1243, 22;
	@%p997 bra 	$L__BB1_948;
$L__BB1_947:
	shl.b64 	%rd1026, %rd1243, 2;
	add.s64 	%rd1027, %rd1, %rd1026;
	ld.local.u32 	%r623, [%rd1027];
$L__BB1_948:
	setp.eq.s32 	%p998, %r622, %r280;
	mov.b64 	%rd1244, 0;
	@%p998 bra 	$L__BB1_971;
	setp.eq.s32 	%p999, %r622, %r281;
	mov.b64 	%rd1244, 1;
	@%p999 bra 	$L__BB1_971;
	setp.eq.s32 	%p1000, %r622, %r282;
	mov.b64 	%rd1244, 2;
	@%p1000 bra 	$L__BB1_971;
	setp.eq.s32 	%p1001, %r622, %r283;
	mov.b64 	%rd1244, 3;
	@%p1001 bra 	$L__BB1_971;
	setp.eq.s32 	%p1002, %r622, %r284;
	mov.b64 	%rd1244, 4;
	@%p1002 bra 	$L__BB1_971;
	setp.eq.s32 	%p1003, %r622, %r285;
	mov.b64 	%rd1244, 5;
	@%p1003 bra 	$L__BB1_971;
	setp.eq.s32 	%p1004, %r622, %r286;
	mov.b64 	%rd1244, 6;
	@%p1004 bra 	$L__BB1_971;
	setp.eq.s32 	%p1005, %r622, %r287;
	mov.b64 	%rd1244, 7;
	@%p1005 bra 	$L__BB1_971;
	setp.eq.s32 	%p1006, %r622, %r288;
	mov.b64 	%rd1244, 8;
	@%p1006 bra 	$L__BB1_971;
	setp.eq.s32 	%p1007, %r622, %r289;
	mov.b64 	%rd1244, 9;
	@%p1007 bra 	$L__BB1_971;
	setp.eq.s32 	%p1008, %r622, %r290;
	mov.b64 	%rd1244, 10;
	@%p1008 bra 	$L__BB1_971;
	setp.eq.s32 	%p1009, %r622, %r291;
	mov.b64 	%rd1244, 11;
	@%p1009 bra 	$L__BB1_971;
	setp.eq.s32 	%p1010, %r622, %r292;
	mov.b64 	%rd1244, 12;
	@%p1010 bra 	$L__BB1_971;
	setp.eq.s32 	%p1011, %r622, %r293;
	mov.b64 	%rd1244, 13;
	@%p1011 bra 	$L__BB1_971;
	setp.eq.s32 	%p1012, %r622, %r294;
	mov.b64 	%rd1244, 14;
	@%p1012 bra 	$L__BB1_971;
	setp.eq.s32 	%p1013, %r622, %r295;
	mov.b64 	%rd1244, 15;
	@%p1013 bra 	$L__BB1_971;
	setp.eq.s32 	%p1014, %r622, %r296;
	mov.b64 	%rd1244, 16;
	@%p1014 bra 	$L__BB1_971;
	setp.eq.s32 	%p1015, %r622, %r297;
	mov.b64 	%rd1244, 17;
	@%p1015 bra 	$L__BB1_971;
	setp.eq.s32 	%p1016, %r622, %r298;
	mov.b64 	%rd1244, 18;
	@%p1016 bra 	$L__BB1_971;
	setp.eq.s32 	%p1017, %r622, %r299;
	mov.b64 	%rd1244, 19;
	@%p1017 bra 	$L__BB1_971;
	setp.eq.s32 	%p1018, %r622, %r300;
	mov.b64 	%rd1244, 20;
	@%p1018 bra 	$L__BB1_971;
	setp.eq.s32 	%p1019, %r622, %r301;
	mov.b64 	%rd1244, 21;
	@%p1019 bra 	$L__BB1_971;
	setp.ne.s32 	%p1020, %r622, %r302;
	mov.b64 	%rd1244, 22;
	@%p1020 bra 	$L__BB1_972;
$L__BB1_971:
	shl.b64 	%rd1051, %rd1244, 2;
	add.s64 	%rd1052, %rd1, %rd1051;
	ld.local.u32 	%r622, [%rd1052];
$L__BB1_972:
	setp.eq.s32 	%p1021, %r621, %r280;
	mov.b64 	%rd1245, 0;
	@%p1021 bra 	$L__BB1_995;
	setp.eq.s32 	%p1022, %r621, %r281;
	mov.b64 	%rd1245, 1;
	@%p1022 bra 	$L__BB1_995;
	setp.eq.s32 	%p1023, %r621, %r282;
	mov.b64 	%rd1245, 2;
	@%p1023 bra 	$L__BB1_995;
	setp.eq.s32 	%p1024, %r621, %r283;
	mov.b64 	%rd1245, 3;
	@%p1024 bra 	$L__BB1_995;
	setp.eq.s32 	%p1025, %r621, %r284;
	mov.b64 	%rd1245, 4;
	@%p1025 bra 	$L__BB1_995;
	setp.eq.s32 	%p1026, %r621, %r285;
	mov.b64 	%rd1245, 5;
	@%p1026 bra 	$L__BB1_995;
	setp.eq.s32 	%p1027, %r621, %r286;
	mov.b64 	%rd1245, 6;
	@%p1027 bra 	$L__BB1_995;
	setp.eq.s32 	%p1028, %r621, %r287;
	mov.b64 	%rd1245, 7;
	@%p1028 bra 	$L__BB1_995;
	setp.eq.s32 	%p1029, %r621, %r288;
	mov.b64 	%rd1245, 8;
	@%p1029 bra 	$L__BB1_995;
	setp.eq.s32 	%p1030, %r621, %r289;
	mov.b64 	%rd1245, 9;
	@%p1030 bra 	$L__BB1_995;
	setp.eq.s32 	%p1031, %r621, %r290;
	mov.b64 	%rd1245, 10;
	@%p1031 bra 	$L__BB1_995;
	setp.eq.s32 	%p1032, %r621, %r291;
	mov.b64 	%rd1245, 11;
	@%p1032 bra 	$L__BB1_995;
	setp.eq.s32 	%p1033, %r621, %r292;
	mov.b64 	%rd1245, 12;
	@%p1033 bra 	$L__BB1_995;
	setp.eq.s32 	%p1034, %r621, %r293;
	mov.b64 	%rd1245, 13;
	@%p1034 bra 	$L__BB1_995;
	setp.eq.s32 	%p1035, %r621, %r294;
	mov.b64 	%rd1245, 14;
	@%p1035 bra 	$L__BB1_995;
	setp.eq.s32 	%p1036, %r621, %r295;
	mov.b64 	%rd1245, 15;
	@%p1036 bra 	$L__BB1_995;
	setp.eq.s32 	%p1037, %r621, %r296;
	mov.b64 	%rd1245, 16;
	@%p1037 bra 	$L__BB1_995;
	setp.eq.s32 	%p1038, %r621, %r297;
	mov.b64 	%rd1245, 17;
	@%p1038 bra 	$L__BB1_995;
	setp.eq.s32 	%p1039, %r621, %r298;
	mov.b64 	%rd1245, 18;
	@%p1039 bra 	$L__BB1_995;
	setp.eq.s32 	%p1040, %r621, %r299;
	mov.b64 	%rd1245, 19;
	@%p1040 bra 	$L__BB1_995;
	setp.eq.s32 	%p1041, %r621, %r300;
	mov.b64 	%rd1245, 20;
	@%p1041 bra 	$L__BB1_995;
	setp.eq.s32 	%p1042, %r621, %r301;
	mov.b64 	%rd1245, 21;
	@%p1042 bra 	$L__BB1_995;
	setp.ne.s32 	%p1043, %r621, %r302;
	mov.b64 	%rd1245, 22;
	@%p1043 bra 	$L__BB1_996;
$L__BB1_995:
	shl.b64 	%rd1076, %rd1245, 2;
	add.s64 	%rd1077, %rd1, %rd1076;
	ld.local.u32 	%r621, [%rd1077];
$L__BB1_996:
	setp.eq.s32 	%p1044, %r620, %r280;
	mov.b64 	%rd1246, 0;
	@%p1044 bra 	$L__BB1_1019;
	setp.eq.s32 	%p1045, %r620, %r281;
	mov.b64 	%rd1246, 1;
	@%p1045 bra 	$L__BB1_1019;
	setp.eq.s32 	%p1046, %r620, %r282;
	mov.b64 	%rd1246, 2;
	@%p1046 bra 	$L__BB1_1019;
	setp.eq.s32 	%p1047, %r620, %r283;
	mov.b64 	%rd1246, 3;
	@%p1047 bra 	$L__BB1_1019;
	setp.eq.s32 	%p1048, %r620, %r284;
	mov.b64 	%rd1246, 4;
	@%p1048 bra 	$L__BB1_1019;
	setp.eq.s32 	%p1049, %r620, %r285;
	mov.b64 	%rd1246, 5;
	@%p1049 bra 	$L__BB1_1019;
	setp.eq.s32 	%p1050, %r620, %r286;
	mov.b64 	%rd1246, 6;
	@%p1050 bra 	$L__BB1_1019;
	setp.eq.s32 	%p1051, %r620, %r287;
	mov.b64 	%rd1246, 7;
	@%p1051 bra 	$L__BB1_1019;
	setp.eq.s32 	%p1052, %r620, %r288;
	mov.b64 	%rd1246, 8;
	@%p1052 bra 	$L__BB1_1019;
	setp.eq.s32 	%p1053, %r620, %r289;
	mov.b64 	%rd1246, 9;
	@%p1053 bra 	$L__BB1_1019;
	setp.eq.s32 	%p1054, %r620, %r290;
	mov.b64 	%rd1246, 10;
	@%p1054 bra 	$L__BB1_1019;
	setp.eq.s32 	%p1055, %r620, %r291;
	mov.b64 	%rd1246, 11;
	@%p1055 bra 	$L__BB1_1019;
	setp.eq.s32 	%p1056, %r620, %r292;
	mov.b64 	%rd1246, 12;
	@%p1056 bra 	$L__BB1_1019;
	setp.eq.s32 	%p1057, %r620, %r293;
	mov.b64 	%rd1246, 13;
	@%p1057 bra 	$L__BB1_1019;
	setp.eq.s32 	%p1058, %r620, %r294;
	mov.b64 	%rd1246, 14;
	@%p1058 bra 	$L__BB1_1019;
	setp.eq.s32 	%p1059, %r620, %r295;
	mov.b64 	%rd1246, 15;
	@%p1059 bra 	$L__BB1_1019;
	setp.eq.s32 	%p1060, %r620, %r296;
	mov.b64 	%rd1246, 16;
	@%p1060 bra 	$L__BB1_1019;
	setp.eq.s32 	%p1061, %r620, %r297;
	mov.b64 	%rd1246, 17;
	@%p1061 bra 	$L__BB1_1019;
	setp.eq.s32 	%p1062, %r620, %r298;
	mov.b64 	%rd1246, 18;
	@%p1062 bra 	$L__BB1_1019;
	setp.eq.s32 	%p1063, %r620, %r299;
	mov.b64 	%rd1246, 19;
	@%p1063 bra 	$L__BB1_1019;
	setp.eq.s32 	%p1064, %r620, %r300;
	mov.b64 	%rd1246, 20;
	@%p1064 bra 	$L__BB1_1019;
	setp.eq.s32 	%p1065, %r620, %r301;
	mov.b64 	%rd1246, 21;
	@%p1065 bra 	$L__BB1_1019;
	setp.ne.s32 	%p1066, %r620, %r302;
	mov.b64 	%rd1246, 22;
	@%p1066 bra 	$L__BB1_1020;
$L__BB1_1019:
	shl.b64 	%rd1101, %rd1246, 2;
	add.s64 	%rd1102, %rd1, %rd1101;
	ld.local.u32 	%r620, [%rd1102];
$L__BB1_1020:
	setp.eq.s32 	%p1067, %r619, %r280;
	mov.b64 	%rd1247, 0;
	@%p1067 bra 	$L__BB1_1043;
	setp.eq.s32 	%p1068, %r619, %r281;
	mov.b64 	%rd1247, 1;
	@%p1068 bra 	$L__BB1_1043;
	setp.eq.s32 	%p1069, %r619, %r282;
	mov.b64 	%rd1247, 2;
	@%p1069 bra 	$L__BB1_1043;
	setp.eq.s32 	%p1070, %r619, %r283;
	mov.b64 	%rd1247, 3;
	@%p1070 bra 	$L__BB1_1043;
	setp.eq.s32 	%p1071, %r619, %r284;
	mov.b64 	%rd1247, 4;
	@%p1071 bra 	$L__BB1_1043;
	setp.eq.s32 	%p1072, %r619, %r285;
	mov.b64 	%rd1247, 5;
	@%p1072 bra 	$L__BB1_1043;
	setp.eq.s32 	%p1073, %r619, %r286;
	mov.b64 	%rd1247, 6;
	@%p1073 bra 	$L__BB1_1043;
	setp.eq.s32 	%p1074, %r619, %r287;
	mov.b64 	%rd1247, 7;
	@%p1074 bra 	$L__BB1_1043;
	setp.eq.s32 	%p1075, %r619, %r288;
	mov.b64 	%rd1247, 8;
	@%p1075 bra 	$L__BB1_1043;
	setp.eq.s32 	%p1076, %r619, %r289;
	mov.b64 	%rd1247, 9;
	@%p1076 bra 	$L__BB1_1043;
	setp.eq.s32 	%p1077, %r619, %r290;
	mov.b64 	%rd1247, 10;
	@%p1077 bra 	$L__BB1_1043;
	setp.eq.s32 	%p1078, %r619, %r291;
	mov.b64 	%rd1247, 11;
	@%p1078 bra 	$L__BB1_1043;
	setp.eq.s32 	%p1079, %r619, %r292;
	mov.b64 	%rd1247, 12;
	@%p1079 bra 	$L__BB1_1043;
	setp.eq.s32 	%p1080, %r619, %r293;
	mov.b64 	%rd1247, 13;
	@%p1080 bra 	$L__BB1_1043;
	setp.eq.s32 	%p1081, %r619, %r294;
	mov.b64 	%rd1247, 14;
	@%p1081 bra 	$L__BB1_1043;
	setp.eq.s32 	%p1082, %r619, %r295;
	mov.b64 	%rd1247, 15;
	@%p1082 bra 	$L__BB1_1043;
	setp.eq.s32 	%p1083, %r619, %r296;
	mov.b64 	%rd1247, 16;
	@%p1083 bra 	$L__BB1_1043;
	setp.eq.s32 	%p1084, %r619, %r297;
	mov.b64 	%rd1247, 17;
	@%p1084 bra 	$L__BB1_1043;
	setp.eq.s32 	%p1085, %r619, %r298;
	mov.b64 	%rd1247, 18;
	@%p1085 bra 	$L__BB1_1043;
	setp.eq.s32 	%p1086, %r619, %r299;
	mov.b64 	%rd1247, 19;
	@%p1086 bra 	$L__BB1_1043;
	setp.eq.s32 	%p1087, %r619, %r300;
	mov.b64 	%rd1247, 20;
	@%p1087 bra 	$L__BB1_1043;
	setp.eq.s32 	%p1088, %r619, %r301;
	mov.b64 	%rd1247, 21;
	@%p1088 bra 	$L__BB1_1043;
	setp.ne.s32 	%p1089, %r619, %r302;
	mov.b64 	%rd1247, 22;
	@%p1089 bra 	$L__BB1_1044;
$L__BB1_1043:
	shl.b64 	%rd1126, %rd1247, 2;
	add.s64 	%rd1127, %rd1, %rd1126;
	ld.local.u32 	%r619, [%rd1127];
$L__BB1_1044:
	setp.eq.s32 	%p1090, %r618, %r280;
	mov.b64 	%rd1248, 0;
	@%p1090 bra 	$L__BB1_1067;
	setp.eq.s32 	%p1091, %r618, %r281;
	mov.b64 	%rd1248, 1;
	@%p1091 bra 	$L__BB1_1067;
	setp.eq.s32 	%p1092, %r618, %r282;
	mov.b64 	%rd1248, 2;
	@%p1092 bra 	$L__BB1_1067;
	setp.eq.s32 	%p1093, %r618, %r283;
	mov.b64 	%rd1248, 3;
	@%p1093 bra 	$L__BB1_1067;
	setp.eq.s32 	%p1094, %r618, %r284;
	mov.b64 	%rd1248, 4;
	@%p1094 bra 	$L__BB1_1067;
	setp.eq.s32 	%p1095, %r618, %r285;
	mov.b64 	%rd1248, 5;
	@%p1095 bra 	$L__BB1_1067;
	setp.eq.s32 	%p1096, %r618, %r286;
	mov.b64 	%rd1248, 6;
	@%p1096 bra 	$L__BB1_1067;
	setp.eq.s32 	%p1097, %r618, %r287;
	mov.b64 	%rd1248, 7;
	@%p1097 bra 	$L__BB1_1067;
	setp.eq.s32 	%p1098, %r618, %r288;
	mov.b64 	%rd1248, 8;
	@%p1098 bra 	$L__BB1_1067;
	setp.eq.s32 	%p1099, %r618, %r289;
	mov.b64 	%rd1248, 9;
	@%p1099 bra 	$L__BB1_1067;
	setp.eq.s32 	%p1100, %r618, %r290;
	mov.b64 	%rd1248, 10;
	@%p1100 bra 	$L__BB1_1067;
	setp.eq.s32 	%p1101, %r618, %r291;
	mov.b64 	%rd1248, 11;
	@%p1101 bra 	$L__BB1_1067;
	setp.eq.s32 	%p1102, %r618, %r292;
	mov.b64 	%rd1248, 12;
	@%p1102 bra 	$L__BB1_1067;
	setp.eq.s32 	%p1103, %r618, %r293;
	mov.b64 	%rd1248, 13;
	@%p1103 bra 	$L__BB1_1067;
	setp.eq.s32 	%p1104, %r618, %r294;
	mov.b64 	%rd1248, 14;
	@%p1104 bra 	$L__BB1_1067;
	setp.eq.s32 	%p1105, %r618, %r295;
	mov.b64 	%rd1248, 15;
	@%p1105 bra 	$L__BB1_1067;
	setp.eq.s32 	%p1106, %r618, %r296;
	mov.b64 	%rd1248, 16;
	@%p1106 bra 	$L__BB1_1067;
	setp.eq.s32 	%p1107, %r618, %r297;
	mov.b64 	%rd1248, 17;
	@%p1107 bra 	$L__BB1_1067;
	setp.eq.s32 	%p1108, %r618, %r298;
	mov.b64 	%rd1248, 18;
	@%p1108 bra 	$L__BB1_1067;
	setp.eq.s32 	%p1109, %r618, %r299;
	mov.b64 	%rd1248, 19;
	@%p1109 bra 	$L__BB1_1067;
	setp.eq.s32 	%p1110, %r618, %r300;
	mov.b64 	%rd1248, 20;
	@%p1110 bra 	$L__BB1_1067;
	setp.eq.s32 	%p1111, %r618, %r301;
	mov.b64 	%rd1248, 21;
	@%p1111 bra 	$L__BB1_1067;
	setp.ne.s32 	%p1112, %r618, %r302;
	mov.b64 	%rd1248, 22;
	@%p1112 bra 	$L__BB1_1068;
$L__BB1_1067:
	shl.b64 	%rd1151, %rd1248, 2;
	add.s64 	%rd1152, %rd1, %rd1151;
	ld.local.u32 	%r618, [%rd1152];
$L__BB1_1068:
	setp.eq.s32 	%p1113, %r617, %r280;
	mov.b64 	%rd1249, 0;
	@%p1113 bra 	$L__BB1_1091;
	setp.eq.s32 	%p1114, %r617, %r281;
	mov.b64 	%rd1249, 1;
	@%p1114 bra 	$L__BB1_1091;
	setp.eq.s32 	%p1115, %r617, %r282;
	mov.b64 	%rd1249, 2;
	@%p1115 bra 	$L__BB1_1091;
	setp.eq.s32 	%p1116, %r617, %r283;
	mov.b64 	%rd1249, 3;
	@%p1116 bra 	$L__BB1_1091;
	setp.eq.s32 	%p1117, %r617, %r284;
	mov.b64 	%rd1249, 4;
	@%p1117 bra 	$L__BB1_1091;
	setp.eq.s32 	%p1118, %r617, %r285;
	mov.b64 	%rd1249, 5;
	@%p1118 bra 	$L__BB1_1091;
	setp.eq.s32 	%p1119, %r617, %r286;
	mov.b64 	%rd1249, 6;
	@%p1119 bra 	$L__BB1_1091;
	setp.eq.s32 	%p1120, %r617, %r287;
	mov.b64 	%rd1249, 7;
	@%p1120 bra 	$L__BB1_1091;
	setp.eq.s32 	%p1121, %r617, %r288;
	mov.b64 	%rd1249, 8;
	@%p1121 bra 	$L__BB1_1091;
	setp.eq.s32 	%p1122, %r617, %r289;
	mov.b64 	%rd1249, 9;
	@%p1122 bra 	$L__BB1_1091;
	setp.eq.s32 	%p1123, %r617, %r290;
	mov.b64 	%rd1249, 10;
	@%p1123 bra 	$L__BB1_1091;
	setp.eq.s32 	%p1124, %r617, %r291;
	mov.b64 	%rd1249, 11;
	@%p1124 bra 	$L__BB1_1091;
	setp.eq.s32 	%p1125, %r617, %r292;
	mov.b64 	%rd1249, 12;
	@%p1125 bra 	$L__BB1_1091;
	setp.eq.s32 	%p1126, %r617, %r293;
	mov.b64 	%rd1249, 13;
	@%p1126 bra 	$L__BB1_1091;
	setp.eq.s32 	%p1127, %r617, %r294;
	mov.b64 	%rd1249, 14;
	@%p1127 bra 	$L__BB1_1091;
	setp.eq.s32 	%p1128, %r617, %r295;
	mov.b64 	%rd1249, 15;
	@%p1128 bra 	$L__BB1_1091;
	setp.eq.s32 	%p1129, %r617, %r296;
	mov.b64 	%rd1249, 16;
	@%p1129 bra 	$L__BB1_1091;
	setp.eq.s32 	%p1130, %r617, %r297;
	mov.b64 	%rd1249, 17;
	@%p1130 bra 	$L__BB1_1091;
	setp.eq.s32 	%p1131, %r617, %r298;
	mov.b64 	%rd1249, 18;
	@%p1131 bra 	$L__BB1_1091;
	setp.eq.s32 	%p1132, %r617, %r299;
	mov.b64 	%rd1249, 19;
	@%p1132 bra 	$L__BB1_1091;
	setp.eq.s32 	%p1133, %r617, %r300;
	mov.b64 	%rd1249, 20;
	@%p1133 bra 	$L__BB1_1091;
	setp.eq.s32 	%p1134, %r617, %r301;
	mov.b64 	%rd1249, 21;
	@%p1134 bra 	$L__BB1_1091;
	setp.ne.s32 	%p1135, %r617, %r302;
	mov.b64 	%rd1249, 22;
	@%p1135 bra 	$L__BB1_1092;
$L__BB1_1091:
	shl.b64 	%rd1176, %rd1249, 2;
	add.s64 	%rd1177, %rd1, %rd1176;
	ld.local.u32 	%r617, [%rd1177];
$L__BB1_1092:
	setp.eq.s32 	%p1136, %r662, %r280;
	mov.b64 	%rd1250, 0;
	@%p1136 bra 	$L__BB1_1115;
	setp.eq.s32 	%p1137, %r662, %r281;
	mov.b64 	%rd1250, 1;
	@%p1137 bra 	$L__BB1_1115;
	setp.eq.s32 	%p1138, %r662, %r282;
	mov.b64 	%rd1250, 2;
	@%p1138 bra 	$L__BB1_1115;
	setp.eq.s32 	%p1139, %r662, %r283;
	mov.b64 	%rd1250, 3;
	@%p1139 bra 	$L__BB1_1115;
	setp.eq.s32 	%p1140, %r662, %r284;
	mov.b64 	%rd1250, 4;
	@%p1140 bra 	$L__BB1_1115;
	setp.eq.s32 	%p1141, %r662, %r285;
	mov.b64 	%rd1250, 5;
	@%p1141 bra 	$L__BB1_1115;
	setp.eq.s32 	%p1142, %r662, %r286;
	mov.b64 	%rd1250, 6;
	@%p1142 bra 	$L__BB1_1115;
	setp.eq.s32 	%p1143, %r662, %r287;
	mov.b64 	%rd1250, 7;
	@%p1143 bra 	$L__BB1_1115;
	setp.eq.s32 	%p1144, %r662, %r288;
	mov.b64 	%rd1250, 8;
	@%p1144 bra 	$L__BB1_1115;
	setp.eq.s32 	%p1145, %r662, %r289;
	mov.b64 	%rd1250, 9;
	@%p1145 bra 	$L__BB1_1115;
	setp.eq.s32 	%p1146, %r662, %r290;
	mov.b64 	%rd1250, 10;
	@%p1146 bra 	$L__BB1_1115;
	setp.eq.s32 	%p1147, %r662, %r291;
	mov.b64 	%rd1250, 11;
	@%p1147 bra 	$L__BB1_1115;
	setp.eq.s32 	%p1148, %r662, %r292;
	mov.b64 	%rd1250, 12;
	@%p1148 bra 	$L__BB1_1115;
	setp.eq.s32 	%p1149, %r662, %r293;
	mov.b64 	%rd1250, 13;
	@%p1149 bra 	$L__BB1_1115;
	setp.eq.s32 	%p1150, %r662, %r294;
	mov.b64 	%rd1250, 14;
	@%p1150 bra 	$L__BB1_1115;
	setp.eq.s32 	%p1151, %r662, %r295;
	mov.b64 	%rd1250, 15;
	@%p1151 bra 	$L__BB1_1115;
	setp.eq.s32 	%p1152, %r662, %r296;
	mov.b64 	%rd1250, 16;
	@%p1152 bra 	$L__BB1_1115;
	setp.eq.s32 	%p1153, %r662, %r297;
	mov.b64 	%rd1250, 17;
	@%p1153 bra 	$L__BB1_1115;
	setp.eq.s32 	%p1154, %r662, %r298;
	mov.b64 	%rd1250, 18;
	@%p1154 bra 	$L__BB1_1115;
	setp.eq.s32 	%p1155, %r662, %r299;
	mov.b64 	%rd1250, 19;
	@%p1155 bra 	$L__BB1_1115;
	setp.eq.s32 	%p1156, %r662, %r300;
	mov.b64 	%rd1250, 20;
	@%p1156 bra 	$L__BB1_1115;
	setp.eq.s32 	%p1157, %r662, %r301;
	mov.b64 	%rd1250, 21;
	@%p1157 bra 	$L__BB1_1115;
	setp.ne.s32 	%p1158, %r662, %r302;
	mov.b64 	%rd1250, 22;
	@%p1158 bra 	$L__BB1_1116;
$L__BB1_1115:
	shl.b64 	%rd1201, %rd1250, 2;
	add.s64 	%rd1202, %rd1, %rd1201;
	ld.local.u32 	%r662, [%rd1202];
$L__BB1_1116:
	ld.param.u32 	%r500, [_Z16shfl_array_matchPii_param_1];
	shr.u32 	%r493, %r500, 5;
	setp.lt.s32 	%p1159, %r639, %r493;
	@%p1159 bra 	$L__BB1_563;
$L__BB1_1117:
	mov.u32 	%r494, %ctaid.x;
	mov.u32 	%r495, %ntid.x;
	mov.u32 	%r496, %tid.x;
	mad.lo.s32 	%r497, %r494, %r495, %r496;
	setp.ne.s32 	%p1160, %r497, 0;
	@%p1160 bra 	$L__BB1_1119;
	ld.param.u64 	%rd1204, [_Z16shfl_array_matchPii_param_0];
	cvta.to.global.u64 	%rd1203, %rd1204;
	st.global.u32 	[%rd1203], %r707;
	st.global.u32 	[%rd1203+92], %r638;
	st.global.u32 	[%rd1203+4], %r706;
	st.global.u32 	[%rd1203+96], %r637;
	st.global.u32 	[%rd1203+8], %r705;
	st.global.u32 	[%rd1203+100], %r636;
	st.global.u32 	[%rd1203+12], %r704;
	st.global.u32 	[%rd1203+104], %r635;
	st.global.u32 	[%rd1203+16], %r703;
	st.global.u32 	[%rd1203+108], %r634;
	st.global.u32 	[%rd1203+20], %r702;
	st.global.u32 	[%rd1203+112], %r633;
	st.global.u32 	[%rd1203+24], %r701;
	st.global.u32 	[%rd1203+116], %r632;
	st.global.u32 	[%rd1203+28], %r700;
	st.global.u32 	[%rd1203+120], %r631;
	st.global.u32 	[%rd1203+32], %r699;
	st.global.u32 	[%rd1203+124], %r630;
	st.global.u32 	[%rd1203+36], %r698;
	st.global.u32 	[%rd1203+128], %r629;
	st.global.u32 	[%rd1203+40], %r697;
	st.global.u32 	[%rd1203+132], %r628;
	st.global.u32 	[%rd1203+44], %r696;
	st.global.u32 	[%rd1203+136], %r627;
	st.global.u32 	[%rd1203+48], %r695;
	st.global.u32 	[%rd1203+140], %r626;
	st.global.u32 	[%rd1203+52], %r694;
	st.global.u32 	[%rd1203+144], %r625;
	st.global.u32 	[%rd1203+56], %r693;
	st.global.u32 	[%rd1203+148], %r624;
	st.global.u32 	[%rd1203+60], %r692;
	st.global.u32 	[%rd1203+152], %r623;
	st.global.u32 	[%rd1203+64], %r691;
	st.global.u32 	[%rd1203+156], %r622;
	st.global.u32 	[%rd1203+68], %r690;
	st.global.u32 	[%rd1203+160], %r621;
	st.global.u32 	[%rd1203+72], %r689;
	st.global.u32 	[%rd1203+164], %r620;
	st.global.u32 	[%rd1203+76], %r688;
	st.global.u32 	[%rd1203+168], %r619;
	st.global.u32 	[%rd1203+80], %r687;
	st.global.u32 	[%rd1203+172], %r618;
	st.global.u32 	[%rd1203+84], %r686;
	st.global.u32 	[%rd1203+176], %r617;
	st.global.u32 	[%rd1203+88], %r685;
	st.global.u32 	[%rd1203+180], %r662;
$L__BB1_1119:
	ret;

}


// ===== COMPILED SASS (sm_100) =====

	.target	sm_100

	.elftype	@"ET_EXEC"


//--------------------- .note.nv.tkinfo           --------------------------
	.section	.note.nv.tkinfo,"",@"SHT_NOTE"
	.sectionflags	@"SHF_NOTE_NV_TKINFO"
	.tkinfo
        /*0018*/ 	.word	0x00000002
        /*0030*/ 	.string	""
        /*0030*/ 	.string	"ptxas"
        /*0030*/ 	.string	"Cuda compilation tools, release 13.0, V13.0.88"
        /*0030*/ 	.string	"Build cuda_13.0.r13.0/compiler.36424714_0"
        /*0030*/ 	.string	"-arch sm_100 -m 64 "



//--------------------- .note.nv.cuinfo           --------------------------
	.section	.note.nv.cuinfo,"",@"SHT_NOTE"
	.sectionflags	@"SHF_NOTE_NV_CUINFO"
        /*0018*/ 	.short	0x0002
        /*001a*/ 	.short	0x0064
        /*001c*/ 	.short	0x0082
	.zero		2


//--------------------- .nv.info                  --------------------------
	.section	.nv.info,"",@"SHT_CUDA_INFO"
	.align	4


	//----- nvinfo : EIATTR_REGCOUNT
	.align		4
        /*0000*/ 	.byte	0x04, 0x2f
        /*0002*/ 	.short	(.L_10 - .L_9)
	.align		4
.L_9:
        /*0004*/ 	.word	index@(_Z15shm_array_matchPii)
        /*0008*/ 	.word	0x0000004f


	//----- nvinfo : EIATTR_FRAME_SIZE
	.align		4
.L_10:
        /*000c*/ 	.byte	0x04, 0x11
        /*000e*/ 	.short	(.L_12 - .L_11)
	.align		4
.L_11:
        /*0010*/ 	.word	index@(_Z15shm_array_matchPii)
        /*0014*/ 	.word	0x00000060


	//----- nvinfo : EIATTR_REGCOUNT
	.align		4
.L_12:
        /*0018*/ 	.byte	0x04, 0x2f
        /*001a*/ 	.short	(.L_14 - .L_13)
	.align		4
.L_13:
        /*001c*/ 	.word	index@(_Z16shfl_array_matchPii)
        /*0020*/ 	.word	0x00000050


	//----- nvinfo : EIATTR_FRAME_SIZE
	.align		4
.L_14:
        /*0024*/ 	.byte	0x04, 0x11
        /*0026*/ 	.short	(.L_16 - .L_15)
	.align		4
.L_15:
        /*0028*/ 	.word	index@(_Z16shfl_array_matchPii)
        /*002c*/ 	.word	0x00000060


	//----- nvinfo : EIATTR_MIN_STACK_SIZE
	.align		4
.L_16:
        /*0030*/ 	.byte	0x04, 0x12
        /*0032*/ 	.short	(.L_18 - .L_17)
	.align		4
.L_17:
        /*0034*/ 	.word	index@(_Z16shfl_array_matchPii)
        /*0038*/ 	.word	0x00000060


	//----- nvinfo : EIATTR_MIN_STACK_SIZE
	.align		4
.L_18:
        /*003c*/ 	.byte	0x04, 0x12
        /*003e*/ 	.short	(.L_20 - .L_19)
	.align		4
.L_19:
        /*0040*/ 	.word	index@(_Z15shm_array_matchPii)
        /*0044*/ 	.word	0x00000060
.L_20:


//--------------------- .nv.compat                --------------------------
	.section	.nv.compat,"",@"SHT_CUDA_COMPAT_INFO"
	.align	4
        /*0000*/ 	.byte	0x02, 0x09, 0x00, 0x00, 0x02, 0x02, 0x01, 0x00, 0x02, 0x05, 0x05, 0x00, 0x03, 0x07, 0x01, 0x01
        /*0010*/ 	.byte	0x02, 0x03, 0x00, 0x00, 0x02, 0x06, 0x01, 0x00, 0x04, 0x0b, 0x08, 0x00, 0x09, 0x00, 0x00, 0x00
        /*0020*/ 	.byte	0x00, 0x00, 0x00, 0x00


//--------------------- .nv.info._Z16shfl_array_matchPii --------------------------
	.section	.nv.info._Z16shfl_array_matchPii,"",@"SHT_CUDA_INFO"
	.sectionflags	@""
	.align	4


	//----- nvinfo : EIATTR_CUDA_API_VERSION
	.align		4
        /*0000*/ 	.byte	0x04, 0x37
        /*0002*/ 	.short	(.L_22 - .L_21)
.L_21:
        /*0004*/ 	.word	0x00000082


	//----- nvinfo : EIATTR_KPARAM_INFO
	.align		4
.L_22:
        /*0008*/ 	.byte	0x04, 0x17
        /*000a*/ 	.short	(.L_24 - .L_23)
.L_23:
        /*000c*/ 	.word	0x00000000
        /*0010*/ 	.short	0x0001
        /*0012*/ 	.short	0x0008
        /*0014*/ 	.byte	0x00, 0xf0, 0x11, 0x00


	//----- nvinfo : EIATTR_KPARAM_INFO
	.align		4
.L_24:
        /*0018*/ 	.byte	0x04, 0x17
        /*001a*/ 	.short	(.L_26 - .L_25)
.L_25:
        /*001c*/ 	.word	0x00000000
        /*0020*/ 	.short	0x0000
        /*0022*/ 	.short	0x0000
        /*0024*/ 	.byte	0x00, 0xf5, 0x21, 0x00


	//----- nvinfo : EIATTR_SPARSE_MMA_MASK
	.align		4
.L_26:
        /*0028*/ 	.byte	0x03, 0x50
        /*002a*/ 	.short	0x0000


	//----- nvinfo : EIATTR_MAXREG_COUNT
	.align		4
        /*002c*/ 	.byte	0x03, 0x1b
        /*002e*/ 	.short	0x00ff


	//----- nvinfo : EIATTR_NUM_BARRIERS
	.align		4
        /*0030*/ 	.byte	0x02, 0x4c
        /*0032*/ 	.byte	0x01
	.zero		1


	//----- nvinfo : EIATTR_MERCURY_ISA_VERSION
	.align		4
        /*0034*/ 	.byte	0x03, 0x5f
        /*0036*/ 	.short	0x0101


	//----- nvinfo : EIATTR_COOP_GROUP_MASK_REGIDS
	.align		4
        /*0038*/ 	.byte	0x04, 0x29
        /*003a*/ 	.short	(.L_28 - .L_27)


	//   ....[0]....
.L_27:
        /*003c*/ 	.word	0xffffffff


	//   ....[1]....
        /*0040*/ 	.word	0xffffffff


	//   ....[2]....
        /*0044*/ 	.word	0xffffffff


	//   ....[3]....
        /*0048*/ 	.word	0xffffffff


	//   ....[4]....
        /*004c*/ 	.word	0xffffffff


	//   ....[5]....
        /*0050*/ 	.word	0xffffffff


	//   ....[6]....
        /*0054*/ 	.word	0xffffffff


	//   ....[7]....
        /*0058*/ 	.word	0xffffffff


	//   ....[8]....
        /*005c*/ 	.word	0xffffffff


	//   ....[9]....
        /*0060*/ 	.word	0xffffffff


	//   ....[10]....
        /*0064*/ 	.word	0xffffffff


	//   ....[11]....
        /*0068*/ 	.word	0xffffffff


	//   ....[12]....
        /*006c*/ 	.word	0xffffffff


	//   ....[13]....
        /*0070*/ 	.word	0xffffffff


	//   ....[14]....
        /*0074*/ 	.word	0xffffffff


	//   ....[15]....
        /*0078*/ 	.word	0xffffffff


	//   ....[16]....
        /*007c*/ 	.word	0xffffffff


	//   ....[17]....
        /*0080*/ 	.word	0xffffffff


	//   ....[18]....
        /*0084*/ 	.word	0xffffffff


	//   ....[19]....
        /*0088*/ 	.word	0xffffffff


	//   ....[20]....
        /*008c*/ 	.word	0xffffffff


	//   ....[21]....
        /*0090*/ 	.word	0xffffffff


	//   ....[22]....
        /*0094*/ 	.word	0xffffffff


	//   ....[23]....
        /*0098*/ 	.word	0xffffffff


	//   ....[24]....
        /*009c*/ 	.word	0xffffffff


	//   ....[25]....
        /*00a0*/ 	.word	0xffffffff


	//   ....[26]....
        /*00a4*/ 	.word	0xffffffff


	//   ....[27]....
        /*00a8*/ 	.word	0xffffffff


	//   ....[28]....
        /*00ac*/ 	.word	0xffffffff


	//   ....[29]....
        /*00b0*/ 	.word	0xffffffff


	//   ....[30]....
        /*00b4*/ 	.word	0xffffffff


	//   ....[31]....
        /*00b8*/ 	.word	0xffffffff


	//   ....[32]....
        /*00bc*/ 	.word	0xffffffff


	//   ....[33]....
        /*00c0*/ 	.word	0xffffffff


	//   ....[34]....
        /*00c4*/ 	.word	0xffffffff


	//   ....[35]....
        /*00c8*/ 	.word	0xffffffff


	//   ....[36]....
        /*00cc*/ 	.word	0xffffffff


	//   ....[37]....
        /*00d0*/ 	.word	0xffffffff


	//   ....[38]....
        /*00d4*/ 	.word	0xffffffff


	//   ....[39]....
        /*00d8*/ 	.word	0xffffffff


	//   ....[40]....
        /*00dc*/ 	.word	0xffffffff


	//   ....[41]....
        /*00e0*/ 	.word	0xffffffff


	//   ....[42]....
        /*00e4*/ 	.word	0xffffffff


	//   ....[43]....
        /*00e8*/ 	.word	0xffffffff


	//   ....[44]....
        /*00ec*/ 	.word	0xffffffff


	//   ....[45]....
        /*00f0*/ 	.word	0xffffffff


	//   ....[46]....
        /*00f4*/ 	.word	0xffffffff


	//   ....[47]....
        /*00f8*/ 	.word	0xffffffff


	//   ....[48]....
        /*00fc*/ 	.word	0xffffffff


	//   ....[49]....
        /*0100*/ 	.word	0xffffffff


	//   ....[50]....
        /*0104*/ 	.word	0xffffffff


	//   ....[51]....
        /*0108*/ 	.word	0xffffffff


	//   ....[52]....
        /*010c*/ 	.word	0xffffffff


	//   ....[53]....
        /*0110*/ 	.word	0xffffffff


	//   ....[54]....
        /*0114*/ 	.word	0xffffffff


	//   ....[55]....
        /*0118*/ 	.word	0xffffffff


	//   ....[56]....
        /*011c*/ 	.word	0xffffffff


	//   ....[57]....
        /*0120*/ 	.word	0xffffffff


	//   ....[58]....
        /*0124*/ 	.word	0xffffffff


	//   ....[59]....
        /*0128*/ 	.word	0xffffffff


	//   ....[60]....
        /*012c*/ 	.word	0xffffffff


	//   ....[61]....
        /*0130*/ 	.word	0xffffffff


	//   ....[62]....
        /*0134*/ 	.word	0xffffffff


	//   ....[63]....
        /*0138*/ 	.word	0xffffffff


	//   ....[64]....
        /*013c*/ 	.word	0xffffffff


	//   ....[65]....
        /*0140*/ 	.word	0xffffffff


	//   ....[66]....
        /*0144*/ 	.word	0xffffffff


	//   ....[67]....
        /*0148*/ 	.word	0xffffffff


	//   ....[68]....
        /*014c*/ 	.word	0xffffffff


	//   ....[69]....
        /*0150*/ 	.word	0xffffffff


	//   ....[70]....
        /*0154*/ 	.word	0xffffffff


	//   ....[71]....
        /*0158*/ 	.word	0xffffffff


	//   ....[72]....
        /*015c*/ 	.word	0xffffffff


	//   ....[73]....
        /*0160*/ 	.word	0xffffffff


	//   ....[74]....
        /*0164*/ 	.word	0xffffffff


	//   ....[75]....
        /*0168*/ 	.word	0xffffffff


	//   ....[76]....
        /*016c*/ 	.word	0xffffffff


	//   ....[77]....
        /*0170*/ 	.word	0xffffffff


	//   ....[78]....
        /*0174*/ 	.word	0xffffffff


	//   ....[79]....
        /*0178*/ 	.word	0xffffffff


	//   ....[80]....
        /*017c*/ 	.word	0xffffffff


	//   ....[81]....
        /*0180*/ 	.word	0xffffffff


	//   ....[82]....
        /*0184*/ 	.word	0xffffffff


	//   ....[83]....
        /*0188*/ 	.word	0xffffffff


	//   ....[84]....
        /*018c*/ 	.word	0xffffffff


	//   ....[85]....
        /*0190*/ 	.word	0xffffffff


	//   ....[86]....
        /*0194*/ 	.word	0xffffffff


	//   ....[87]....
        /*0198*/ 	.word	0xffffffff


	//   ....[88]....
        /*019c*/ 	.word	0xffffffff


	//   ....[89]....
        /*01a0*/ 	.word	0xffffffff


	//   ....[90]....
        /*01a4*/ 	.word	0xffffffff


	//   ....[91]....
        /*01a8*/ 	.word	0xffffffff


	//----- nvinfo : EIATTR_COOP_GROUP_INSTR_OFFSETS
	.align		4
.L_28:
        /*01ac*/ 	.byte	0x04, 0x28
        /*01ae*/ 	.short	(.L_30 - .L_29)


	//   ....[0]....
.L_29:
        /*01b0*/ 	.word	0x00000390


	//   ....[1]....
        /*01b4*/ 	.word	0x000003b0


	//   ....[2]....
        /*01b8*/ 	.word	0x000003c0


	//   ....[3]....
        /*01bc*/ 	.word	0x000003d0


	//   ....[4]....
        /*01c0*/ 	.word	0x000003e0


	//   ....[5]....
        /*01c4*/ 	.word	0x000003f0


	//   ....[6]....
        /*01c8*/ 	.word	0x00000400


	//   ....[7]....
        /*01cc*/ 	.word	0x00000410


	//   ....[8]....
        /*01d0*/ 	.word	0x00000420


	//   ....[9]....
        /*01d4*/ 	.word	0x00000430


	//   ....[10]....
        /*01d8*/ 	.word	0x00000440


	//   ....[11]....
        /*01dc*/ 	.word	0x00000450


	//   ....[12]....
        /*01e0*/ 	.word	0x00000460


	//   ....[13]....
        /*01e4*/ 	.word	0x00000470


	//   ....[14]....
        /*01e8*/ 	.word	0x00000480


	//   ....[15]....
        /*01ec*/ 	.word	0x00000490


	//   ....[16]....
        /*01f0*/ 	.word	0x000004a0


	//   ....[17]....
        /*01f4*/ 	.word	0x000004b0


	//   ....[18]....
        /*01f8*/ 	.word	0x000004c0


	//   ....[19]....
        /*01fc*/ 	.word	0x000004d0


	//   ....[20]....
        /*0200*/ 	.word	0x000004e0


	//   ....[21]....
        /*0204*/ 	.word	0x000004f0


	//   ....[22]....
        /*0208*/ 	.word	0x00000500


	//   ....[23]....
        /*020c*/ 	.word	0x000005f0


	//   ....[24]....
        /*0210*/ 	.word	0x00000600


	//   ....[25]....
        /*0214*/ 	.word	0x00000610


	//   ....[26]....
        /*0218*/ 	.word	0x00000620


	//   ....[27]....
        /*021c*/ 	.word	0x00000630


	//   ....[28]....
        /*0220*/ 	.word	0x00000640


	//   ....[29]....
        /*0224*/ 	.word	0x00000650


	//   ....[30]....
        /*0228*/ 	.word	0x00000660


	//   ....[31]....
        /*022c*/ 	.word	0x00000670


	//   ....[32]....
        /*0230*/ 	.word	0x00000680


	//   ....[33]....
        /*0234*/ 	.word	0x00000690


	//   ....[34]....
        /*0238*/ 	.word	0x000006a0


	//   ....[35]....
        /*023c*/ 	.word	0x000006b0


	//   ....[36]....
        /*0240*/ 	.word	0x000006c0


	//   ....[37]....
        /*0244*/ 	.word	0x000006d0


	//   ....[38]....
        /*0248*/ 	.word	0x000006e0


	//   ....[39]....
        /*024c*/ 	.word	0x000006f0


	//   ....[40]....
        /*0250*/ 	.word	0x00000700


	//   ....[41]....
        /*0254*/ 	.word	0x00000710


	//   ....[42]....
        /*0258*/ 	.word	0x00000720


	//   ....[43]....
        /*025c*/ 	.word	0x00000730


	//   ....[44]....
        /*0260*/ 	.word	0x00000740


	//   ....[45]....
        /*0264*/ 	.word	0x00000750


	//   ....[46]....
        /*0268*/ 	.word	0x00007b40


	//   ....[47]....
        /*026c*/ 	.word	0x00007b60


	//   ....[48]....
        /*0270*/ 	.word	0x00007b70


	//   ....[49]....
        /*0274*/ 	.word	0x00007b80


	//   ....[50]....
        /*0278*/ 	.word	0x00007b90


	//   ....[51]....
        /*027c*/ 	.word	0x00007ba0


	//   ....[52]....
        /*0280*/ 	.word	0x00007bb0


	//   ....[53]....
        /*0284*/ 	.word	0x00007bc0


	//   ....[54]....
        /*0288*/ 	.word	0x00007bd0


	//   ....[55]....
        /*028c*/ 	.word	0x00007be0


	//   ....[56]....
        /*0290*/ 	.word	0x00007bf0


	//   ....[57]....
        /*0294*/ 	.word	0x00007c00


	//   ....[58]....
        /*0298*/ 	.word	0x00007c10


	//   ....[59]....
        /*029c*/ 	.word	0x00007c20


	//   ....[60]....
        /*02a0*/ 	.word	0x00007c30


	//   ....[61]....
        /*02a4*/ 	.word	0x00007c40


	//   ....[62]....
        /*02a8*/ 	.word	0x00007c50


	//   ....[63]....
        /*02ac*/ 	.word	0x00007c60


	//   ....[64]....
        /*02b0*/ 	.word	0x00007c70


	//   ....[65]....
        /*02b4*/ 	.word	0x00007c80


	//   ....[66]....
        /*02b8*/ 	.word	0x00007c90


	//   ....[67]....
        /*02bc*/ 	.word	0x00007ca0


	//   ....[68]....
        /*02c0*/ 	.word	0x00007cb0


	//   ....[69]....
        /*02c4*/ 	.word	0x00007d80


	//   ....[70]....
        /*02c8*/ 	.word	0x00007d90


	//   ....[71]....
        /*02cc*/ 	.word	0x00007da0


	//   ....[72]....
        /*02d0*/ 	.word	0x00007db0


	//   ....[73]....
        /*02d4*/ 	.word	0x00007dc0


	//   ....[74]....
        /*02d8*/ 	.word	0x00007dd0


	//   ....[75]....
        /*02dc*/ 	.word	0x00007de0


	//   ....[76]....
        /*02e0*/ 	.word	0x00007df0


	//   ....[77]....
        /*02e4*/ 	.word	0x00007e00


	//   ....[78]....
        /*02e8*/ 	.word	0x00007e10


	//   ....[79]....
        /*02ec*/ 	.word	0x00007e20


	//   ....[80]....
        /*02f0*/ 	.word	0x00007e30


	//   ....[81]....
        /*02f4*/ 	.word	0x00007e40


	//   ....[82]....
        /*02f8*/ 	.word	0x00007e50


	//   ....[83]....
        /*02fc*/ 	.word	0x00007e60


	//   ....[84]....
        /*0300*/ 	.word	0x00007e70


	//   ....[85]....
        /*0304*/ 	.word	0x00007e80


	//   ....[86]....
        /*0308*/ 	.word	0x00007e90


	//   ....[87]....
        /*030c*/ 	.word	0x00007ea0


	//   ....[88]....
        /*0310*/ 	.word	0x00007eb0


	//   ....[89]....
        /*0314*/ 	.word	0x00007ec0


	//   ....[90]....
        /*0318*/ 	.word	0x00007ed0


	//   ....[91]....
        /*031c*/ 	.word	0x00007ee0


	//----- nvinfo : EIATTR_VRC_CTA_INIT_COUNT
	.align		4
.L_30:
        /*0320*/ 	.byte	0x02, 0x4a
	.zero		1
	.zero		1


	//----- nvinfo : EIATTR_EXIT_INSTR_OFFSETS
	.align		4
        /*0324*/ 	.byte	0x04, 0x1c
        /*0326*/ 	.short	(.L_32 - .L_31)


	//   ....[0]....
.L_31:
        /*0328*/ 	.word	0x00007af0


	//   ....[1]....
        /*032c*/ 	.word	0x0000ece0


	//   ....[2]....
        /*0330*/ 	.word	0x0000efe0


	//----- nvinfo : EIATTR_CRS_STACK_SIZE
	.align		4
.L_32:
        /*0334*/ 	.byte	0x04, 0x1e
        /*0336*/ 	.short	(.L_34 - .L_33)
.L_33:
        /*0338*/ 	.word	0x00000000


	//----- nvinfo : EIATTR_CBANK_PARAM_SIZE
	.align		4
.L_34:
        /*033c*/ 	.byte	0x03, 0x19
        /*033e*/ 	.short	0x000c


	//----- nvinfo : EIATTR_PARAM_CBANK
	.align		4
        /*0340*/ 	.byte	0x04, 0x0a
        /*0342*/ 	.short	(.L_36 - .L_35)
	.align		4
.L_35:
        /*0344*/ 	.word	index@(.nv.constant0._Z16shfl_array_matchPii)
        /*0348*/ 	.short	0x0380
        /*034a*/ 	.short	0x000c


	//----- nvinfo : EIATTR_SW_WAR
	.align		4
.L_36:
        /*034c*/ 	.byte	0x04, 0x36
        /*034e*/ 	.short	(.L_38 - .L_37)
.L_37:
        /*0350*/ 	.word	0x00000008
.L_38:


//--------------------- .nv.info._Z15shm_array_matchPii --------------------------
	.section	.nv.info._Z15shm_array_matchPii,"",@"SHT_CUDA_INFO"
	.sectionflags	@""
	.align	4


	//----- nvinfo : EIATTR_CUDA_API_VERSION
	.align		4
        /*0000*/ 	.byte	0x04, 0x37
        /*0002*/ 	.short	(.L_40 - .L_39)
.L_39:
        /*0004*/ 	.word	0x00000082


	//----- nvinfo : EIATTR_KPARAM_INFO
	.align		4
.L_40:
        /*0008*/ 	.byte	0x04, 0x17
        /*000a*/ 	.short	(.L_42 - .L_41)
.L_41:
        /*000c*/ 	.word	0x00000000
        /*0010*/ 	.short	0x0001
        /*0012*/ 	.short	0x0008
        /*0014*/ 	.byte	0x00, 0xf0, 0x11, 0x00


	//----- nvinfo : EIATTR_KPARAM_INFO
	.align		4
.L_42:
        /*0018*/ 	.byte	0x04, 0x17
        /*001a*/ 	.short	(.L_44 - .L_43)
.L_43:
        /*001c*/ 	.word	0x00000000
        /*0020*/ 	.short	0x0000
        /*0022*/ 	.short	0x0000
        /*0024*/ 	.byte	0x00, 0xf5, 0x21, 0x00


	//----- nvinfo : EIATTR_SPARSE_MMA_MASK
	.align		4
.L_44:
        /*0028*/ 	.byte	0x03, 0x50
        /*002a*/ 	.short	0x0000


	//----- nvinfo : EIATTR_MAXREG_COUNT
	.align		4
        /*002c*/ 	.byte	0x03, 0x1b
        /*002e*/ 	.short	0x00ff


	//----- nvinfo : EIATTR_NUM_BARRIERS
	.align		4
        /*0030*/ 	.byte	0x02, 0x4c
        /*0032*/ 	.byte	0x01
	.zero		1


	//----- nvinfo : EIATTR_MERCURY_ISA_VERSION
	.align		4
        /*0034*/ 	.byte	0x03, 0x5f
        /*0036*/ 	.short	0x0101


	//----- nvinfo : EIATTR_VRC_CTA_INIT_COUNT
	.align		4
        /*0038*/ 	.byte	0x02, 0x4a
	.zero		1
	.zero		1


	//----- nvinfo : EIATTR_EXIT_INSTR_OFFSETS
	.align		4
        /*003c*/ 	.byte	0x04, 0x1c
        /*003e*/ 	.short	(.L_46 - .L_45)


	//   ....[0]....
.L_45:
        /*0040*/ 	.word	0x00007cc0


	//   ....[1]....
        /*0044*/ 	.word	0x00007fc0


	//----- nvinfo : EIATTR_CRS_STACK_SIZE
	.align		4
.L_46:
        /*0048*/ 	.byte	0x04, 0x1e
        /*004a*/ 	.short	(.L_48 - .L_47)
.L_47:
        /*004c*/ 	.word	0x00000000


	//----- nvinfo : EIATTR_CBANK_PARAM_SIZE
	.align		4
.L_48:
        /*0050*/ 	.byte	0x03, 0x19
        /*0052*/ 	.short	0x000c


	//----- nvinfo : EIATTR_PARAM_CBANK
	.align		4
        /*0054*/ 	.byte	0x04, 0x0a
        /*0056*/ 	.short	(.L_50 - .L_49)
	.align		4
.L_49:
        /*0058*/ 	.word	index@(.nv.constant0._Z15shm_array_matchPii)
        /*005c*/ 	.short	0x0380
        /*005e*/ 	.short	0x000c


	//----- nvinfo : EIATTR_SW_WAR
	.align		4
.L_50:
        /*0060*/ 	.byte	0x04, 0x36
        /*0062*/ 	.short	(.L_52 - .L_51)
.L_51:
        /*0064*/ 	.word	0x00000008
.L_52:


//--------------------- .nv.callgraph             --------------------------
	.section	.nv.callgraph,"",@"SHT_CUDA_CALLGRAPH"
	.align	4
	.sectionentsize	8
	.align		4
        /*0000*/ 	.word	0x00000000
	.align		4
        /*0004*/ 	.word	0xffffffff
	.align		4
        /*0008*/ 	.word	0x00000000
	.align		4
        /*000c*/ 	.word	0xfffffffe
	.align		4
        /*0010*/ 	.word	0x00000000
	.align		4
        /*0014*/ 	.word	0xfffffffd
	.align		4
        /*0018*/ 	.word	0x00000000
	.align		4
        /*001c*/ 	.word	0xfffffffc


//--------------------- .nv.constant4             --------------------------
	.section	.nv.constant4,"a",@progbits
	.align	8
	.align		8
.nv.constant4:
        /*0000*/ 	.dword	precalc_xorwow_matrix
	.align		8
        /*0008*/ 	.dword	precalc_xorwow_offset_matrix
	.align		8
        /*0010*/ 	.dword	mrg32k3aM1
	.align		8
        /*0018*/ 	.dword	mrg32k3aM2
	.align		8
        /*0020*/ 	.dword	mrg32k3aM1SubSeq
	.align		8
        /*0028*/ 	.dword	mrg32k3aM2SubSeq
	.align		8
        /*0030*/ 	.dword	mrg32k3aM1Seq
	.align		8
        /*0038*/ 	.dword	mrg32k3aM2Seq


//--------------------- .nv.constant3             --------------------------
	.section	.nv.constant3,"a",@progbits
	.align	8
.nv.constant3:
	.type		__cr_lgamma_table,@object
	.size		__cr_lgamma_table,(.L_8 - __cr_lgamma_table)
__cr_lgamma_table:
        /*0000*/ 	.byte	0x00, 0x00, 0x00, 0x00, 0x00, 0x00, 0x00, 0x00, 0x00, 0x00, 0x00, 0x00, 0x00, 0x00, 0x00, 0x00
        /*0010*/ 	.byte	0xef, 0x39, 0xfa, 0xfe, 0x42, 0x2e, 0xe6, 0x3f, 0x02, 0x20, 0x2a, 0xfa, 0x0b, 0xab, 0xfc, 0x3f
        /*0020*/ 	.byte	0xf9, 0x2c, 0x92, 0x7c, 0xa7, 0x6c, 0x09, 0x40, 0xc9, 0x79, 0x44, 0x3c, 0x64, 0x26, 0x13, 0x40
        /*0030*/ 	.byte	0xca, 0x01, 0xcf, 0x3a, 0x27, 0x51, 0x1a, 0x40, 0x30, 0xcc, 0x2d, 0xf3, 0xe1, 0x0c, 0x21, 0x40
        /*0040*/ 	.byte	0x0d, 0xb7, 0xfc, 0x82, 0x8e, 0x35, 0x25, 0x40
.L_8:


//--------------------- .text._Z16shfl_array_matchPii --------------------------
	.section	.text._Z16shfl_array_matchPii,"ax",@progbits
	.align	128
        .global         _Z16shfl_array_matchPii
        .type           _Z16shfl_array_matchPii,@function
        .size           _Z16shfl_array_matchPii,(.L_x_289 - _Z16shfl_array_matchPii)
        .other          _Z16shfl_array_matchPii,@"STO_CUDA_ENTRY STV_DEFAULT"
_Z16shfl_array_matchPii:
.text._Z16shfl_array_matchPii:
[----:B------:R-:W0:Y:S01]  /*0000*/  LDC R1, c[0x0][0x37c] ;  /* 0x0000df00ff017b82 */ /* 0x000e220000000800 */
[----:B------:R-:W1:Y:S07]  /*0010*/  S2R R13, SR_TID.X ;  /* 0x00000000000d7919 */ /* 0x000e6e0000002100 */
[----:B------:R-:W1:Y:S01]  /*0020*/  S2UR UR4, SR_CTAID.X ;  /* 0x00000000000479c3 */ /* 0x000e620000002500 */
[----:B------:R-:W2:Y:S01]  /*0030*/  LDCU.64 UR6, c[0x0][0x358] ;  /* 0x00006b00ff0677ac */ /* 0x000ea20008000a00 */
[----:B0-----:R-:W-:-:S06]  /*0040*/  VIADD R1, R1, 0xffffffa0 ;  /* 0xffffffa001017836 */ /* 0x001fcc0000000000 */
[----:B------:R-:W1:Y:S08]  /*0050*/  LDC R0, c[0x0][0x360] ;  /* 0x0000d800ff007b82 */ /* 0x000e700000000800 */
[----:B------:R-:W0:Y:S01]  /*0060*/  LDC.64 R2, c[0x0][0x380] ;  /* 0x0000e000ff027b82 */ /* 0x000e220000000a00 */
[----:B-1----:R-:W-:-:S04]  /*0070*/  IMAD R0, R0, UR4, R13 ;  /* 0x0000000400007c24 */ /* 0x002fc8000f8e020d */
[----:B------:R-:W-:-:S04]  /*0080*/  IMAD R5, R0, 0x2e, RZ ;  /* 0x0000002e00057824 */ /* 0x000fc800078e02ff */
[----:B0-----:R-:W-:-:S05]  /*0090*/  IMAD.WIDE R2, R5, 0x4, R2 ;  /* 0x0000000405027825 */ /* 0x001fca00078e0202 */
[----:B--2---:R0:W5:Y:S04]  /*00a0*/  LDG.E R64, desc[UR6][R2.64] ;  /* 0x0000000602407981 */ /* 0x004168000c1e1900 */
[----:B------:R0:W5:Y:S04]  /*00b0*/  LDG.E R63, desc[UR6][R2.64+0x5c] ;  /* 0x00005c06023f7981 */ /* 0x000168000c1e1900 */
        /* <DEDUP_REMOVED lines=43> */
[----:B------:R0:W5:Y:S01]  /*0370*/  LDG.E R21, desc[UR6][R2.64+0xb4] ;  /* 0x0000b40602157981 */ /* 0x000162000c1e1900 */
[----:B------:R-:W-:-:S07]  /*0380*/  IMAD.MOV.U32 R15, RZ, RZ, 0x1 ;  /* 0x00000001ff0f7424 */ /* 0x000fce00078e00ff */
.L_x_92:
[----:B0----5:R-:W-:Y:S01]  /*0390*/  SHFL.DOWN PT, R18, R45, R15, 0x1f ;  /* 0x08001f0f2d127589 */ /* 0x021fe200000e0000 */
[----:B------:R-:W-:Y:S03]  /*03a0*/  BSSY.RECONVERGENT B0, `(.L_x_0) ;  /* 0x0000712000007945 */ /* 0x000fe60003800200 */
[----:B-1----:R-:W1:Y:S04]  /*03b0*/  SHFL.DOWN PT, R19, R40, R15, 0x1f ;  /* 0x08001f0f28137589 */ /* 0x002e6800000e0000 */
[----:B0-----:R-:W-:Y:S04]  /*03c0*/  SHFL.DOWN PT, R2, R63, R15, 0x1f ;  /* 0x08001f0f3f027589 */ /* 0x001fe800000e0000 */
[----:B------:R-:W0:Y:S04]  /*03d0*/  SHFL.DOWN PT, R3, R60, R15, 0x1f ;  /* 0x08001f0f3c037589 */ /* 0x000e2800000e0000 */
[----:B------:R-:W-:Y:S04]  /*03e0*/  SHFL.DOWN PT, R4, R61, R15, 0x1f ;  /* 0x08001f0f3d047589 */ /* 0x000fe800000e0000 */
[----:B------:R-:W2:Y:S04]  /*03f0*/  SHFL.DOWN PT, R5, R56, R15, 0x1f ;  /* 0x08001f0f38057589 */ /* 0x000ea800000e0000 */
[----:B------:R-:W-:Y:S04]  /*0400*/  SHFL.DOWN PT, R6, R57, R15, 0x1f ;  /* 0x08001f0f39067589 */ /* 0x000fe800000e0000 */
[----:B------:R-:W3:Y:S04]  /*0410*/  SHFL.DOWN PT, R7, R52, R15, 0x1f ;  /* 0x08001f0f34077589 */ /* 0x000ee800000e0000 */
[----:B------:R-:W-:Y:S04]  /*0420*/  SHFL.DOWN PT, R8, R53, R15, 0x1f ;  /* 0x08001f0f35087589 */ /* 0x000fe800000e0000 */
[----:B------:R-:W4:Y:S04]  /*0430*/  SHFL.DOWN PT, R9, R48, R15, 0x1f ;  /* 0x08001f0f30097589 */ /* 0x000f2800000e0000 */
        /* <DEDUP_REMOVED lines=12> */
[----:B------:R-:W4:Y:S04]  /*0500*/  SHFL.DOWN PT, R76, R21, R15, 0x1f ;  /* 0x08001f0f154c7589 */ /* 0x000f2800000e0000 */
[----:B-1----:R1:W-:Y:S04]  /*0510*/  STL.64 [R1+0x28], R18 ;  /* 0x0000281201007387 */ /* 0x0023e80000100a00 */
[----:B0-----:R-:W-:Y:S04]  /*0520*/  STL.64 [R1], R2 ;  /* 0x0000000201007387 */ /* 0x001fe80000100a00 */
[----:B--2---:R-:W-:Y:S01]  /*0530*/  STL.64 [R1+0x8], R4 ;  /* 0x0000080401007387 */ /* 0x004fe20000100a00 */
[----:B-1----:R-:W0:Y:S03]  /*0540*/  LDC R18, c[0x0][0x360] ;  /* 0x0000d800ff127b82 */ /* 0x002e260000000800 */
[----:B---3--:R-:W-:Y:S04]  /*0550*/  STL.64 [R1+0x10], R6 ;  /* 0x0000100601007387 */ /* 0x008fe80000100a00 */
[----:B----4-:R-:W-:Y:S04]  /*0560*/  STL.64 [R1+0x18], R8 ;  /* 0x0000180801007387 */ /* 0x010fe80000100a00 */
[----:B------:R-:W-:Y:S04]  /*0570*/  STL.64 [R1+0x20], R10 ;  /* 0x0000200a01007387 */ /* 0x000fe80000100a00 */
[----:B------:R-:W-:Y:S04]  /*0580*/  STL.64 [R1+0x30], R66 ;  /* 0x0000304201007387 */ /* 0x000fe80000100a00 */
[----:B------:R0:W-:Y:S04]  /*0590*/  STL.64 [R1+0x38], R68 ;  /* 0x0000384401007387 */ /* 0x0001e80000100a00 */
[----:B------:R-:W-:Y:S04]  /*05a0*/  STL.64 [R1+0x40], R70 ;  /* 0x0000404601007387 */ /* 0x000fe80000100a00 */
[----:B------:R-:W-:Y:S04]  /*05b0*/  STL.64 [R1+0x48], R72 ;  /* 0x0000484801007387 */ /* 0x000fe80000100a00 */
[----:B------:R-:W-:Y:S01]  /*05c0*/  STL.64 [R1+0x50], R74 ;  /* 0x0000504a01007387 */ /* 0x000fe20000100a00 */
[----:B0-----:R-:W-:-:S03]  /*05d0*/  IMAD R69, R18, UR4, R13 ;  /* 0x0000000412457c24 */ /* 0x001fc6000f8e020d */
[----:B------:R-:W-:Y:S04]  /*05e0*/  STL [R1+0x58], R76 ;  /* 0x0000584c01007387 */ /* 0x000fe80000100800 */
[----:B------:R-:W0:Y:S04]  /*05f0*/  SHFL.DOWN PT, R16, R64, R15, 0x1f ;  /* 0x08001f0f40107589 */ /* 0x000e2800000e0000 */
[----:B------:R-:W1:Y:S04]  /*0600*/  SHFL.DOWN PT, R14, R65, R15, 0x1f ;  /* 0x08001f0f410e7589 */ /* 0x000e6800000e0000 */
[----:B------:R-:W2:Y:S04]  /*0610*/  SHFL.DOWN PT, R12, R58, R15, 0x1f ;  /* 0x08001f0f3a0c7589 */ /* 0x000ea800000e0000 */
[----:B------:R-:W3:Y:S04]  /*0620*/  SHFL.DOWN PT, R10, R59, R15, 0x1f ;  /* 0x08001f0f3b0a7589 */ /* 0x000ee800000e0000 */
[----:B------:R-:W4:Y:S04]  /*0630*/  SHFL.DOWN PT, R8, R54, R15, 0x1f ;  /* 0x08001f0f36087589 */ /* 0x000f2800000e0000 */
[----:B------:R-:W0:Y:S04]  /*0640*/  SHFL.DOWN PT, R6, R55, R15, 0x1f ;  /* 0x08001f0f37067589 */ /* 0x000e2800000e0000 */
        /* <DEDUP_REMOVED lines=16> */
[----:B------:R1:W0:Y:S02]  /*0750*/  SHFL.DOWN PT, R66, R62, R15, 0x1f ;  /* 0x08001f0f3e427589 */ /* 0x00022400000e0000 */
[----:B-1----:R-:W-:-:S04]  /*0760*/  IMAD.SHL.U32 R15, R15, 0x2, RZ ;  /* 0x000000020f0f7824 */ /* 0x002fc800078e00ff */
[----:B------:R-:W-:-:S05]  /*0770*/  VIADD R18, R15, 0xffffffff ;  /* 0xffffffff0f127836 */ /* 0x000fca0000000000 */
[----:B------:R-:W-:-:S13]  /*0780*/  LOP3.LUT P0, RZ, R18, R69, RZ, 0xc0, !PT ;  /* 0x0000004512ff7212 */ /* 0x000fda000780c0ff */
[----:B0-234-:R-:W-:Y:S05]  /*0790*/  @P0 BRA `(.L_x_1) ;  /* 0x0000006c00480947 */ /* 0x01dfea0003800000 */
[----:B------:R-:W-:Y:S01]  /*07a0*/  ISETP.NE.AND P0, PT, R63, R16, PT ;  /* 0x000000103f00720c */ /* 0x000fe20003f05270 */
[----:B------:R-:W-:Y:S04]  /*07b0*/  BSSY.RECONVERGENT B1, `(.L_x_2) ;  /* 0x000004a000017945 */ /* 0x000fe80003800200 */
[----:B------:R-:W-:Y:S01]  /*07c0*/  BSSY.RELIABLE B2, `(.L_x_3) ;  /* 0x0000046000027945 */ /* 0x000fe20003800100 */
[----:B------:R-:W-:-:S07]  /*07d0*/  IMAD.MOV.U32 R18, RZ, RZ, RZ ;  /* 0x000000ffff127224 */ /* 0x000fce00078e00ff */
[----:B------:R-:W-:Y:S05]  /*07e0*/  @!P0 BRA `(.L_x_4) ;  /* 0x00000004000c8947 */ /* 0x000fea0003800000 */
[----:B------:R-:W-:Y:S01]  /*07f0*/  ISETP.NE.AND P0, PT, R63, R14, PT ;  /* 0x0000000e3f00720c */ /* 0x000fe20003f05270 */
[----:B------:R-:W-:-:S12]  /*0800*/  IMAD.MOV.U32 R18, RZ, RZ, 0x1 ;  /* 0x00000001ff127424 */ /* 0x000fd800078e00ff */
        /* <DEDUP_REMOVED lines=61> */
[----:B------:R-:W-:-:S13]  /*0be0*/  ISETP.NE.AND P0, PT, R63, R66, PT ;  /* 0x000000423f00720c */ /* 0x000fda0003f05270 */
[----:B------:R-:W-:Y:S05]  /*0bf0*/  @P0 BREAK.RELIABLE B2 ;  /* 0x0000000000020942 */ /* 0x000fea0003800100 */
[----:B------:R-:W-:Y:S05]  /*0c00*/  @P0 BRA `(.L_x_5) ;  /* 0x0000000000100947 */ /* 0x000fea0003800000 */
[----:B------:R-:W-:-:S07]  /*0c10*/  IMAD.MOV.U32 R18, RZ, RZ, 0x16 ;  /* 0x00000016ff127424 */ /* 0x000fce00078e00ff */
.L_x_4:
[----:B------:R-:W-:Y:S05]  /*0c20*/  BSYNC.RELIABLE B2 ;  /* 0x0000000000027941 */ /* 0x000fea0003800100 */
.L_x_3:
[----:B------:R-:W-:-:S05]  /*0c30*/  IMAD.U32 R18, R18, 0x4, R1 ;  /* 0x0000000412127824 */ /* 0x000fca00078e0001 */
[----:B------:R0:W5:Y:S02]  /*0c40*/  LDL R63, [R18] ;  /* 0x00000000123f7983 */ /* 0x0001640000100800 */
.L_x_5:
[----:B------:R-:W-:Y:S05]  /*0c50*/  BSYNC.RECONVERGENT B1 ;  /* 0x0000000000017941 */ /* 0x000fea0003800200 */
.L_x_2:
[----:B------:R-:W-:Y:S01]  /*0c60*/  ISETP.NE.AND P0, PT, R60, R16, PT ;  /* 0x000000103c00720c */ /* 0x000fe20003f05270 */
[----:B------:R-:W-:Y:S04]  /*0c70*/  BSSY.RECONVERGENT B1, `(.L_x_6) ;  /* 0x000004a000017945 */ /* 0x000fe80003800200 */
[----:B------:R-:W-:Y:S01]  /*0c80*/  BSSY.RELIABLE B2, `(.L_x_7) ;  /* 0x0000046000027945 */ /* 0x000fe20003800100 */
[----:B0-----:R-:W-:-:S07]  /*0c90*/  IMAD.MOV.U32 R18, RZ, RZ, RZ ;  /* 0x000000ffff127224 */ /* 0x001fce00078e00ff */
        /* <DEDUP_REMOVED lines=41> */
[----:B------:R-:W-:-:S12]  /*0f30*/  HFMA2 R18, -RZ, RZ, 0, 8.3446502685546875e-07 ;  /* 0x0000000eff127431 */ /* 0x000fd800000001ff */
        /* <DEDUP_REMOVED lines=26> */
.L_x_8:
[----:B------:R-:W-:Y:S05]  /*10e0*/  BSYNC.RELIABLE B2 ;  /* 0x0000000000027941 */ /* 0x000fea0003800100 */
.L_x_7:
[----:B------:R-:W-:-:S05]  /*10f0*/  IMAD.U32 R18, R18, 0x4, R1 ;  /* 0x0000000412127824 */ /* 0x000fca00078e0001 */
[----:B------:R0:W5:Y:S02]  /*1100*/  LDL R60, [R18] ;  /* 0x00000000123c7983 */ /* 0x0001640000100800 */
.L_x_9:
[----:B------:R-:W-:Y:S05]  /*1110*/  BSYNC.RECONVERGENT B1 ;  /* 0x0000000000017941 */ /* 0x000fea0003800200 */
.L_x_6:
        /* <DEDUP_REMOVED lines=72> */
.L_x_12:
[----:B------:R-:W-:Y:S05]  /*15a0*/  BSYNC.RELIABLE B2 ;  /* 0x0000000000027941 */ /* 0x000fea0003800100 */
.L_x_11:
[----:B------:R-:W-:-:S05]  /*15b0*/  IMAD.U32 R18, R18, 0x4, R1 ;  /* 0x0000000412127824 */ /* 0x000fca00078e0001 */
[----:B------:R0:W5:Y:S02]  /*15c0*/  LDL R61, [R18] ;  /* 0x00000000123d7983 */ /* 0x0001640000100800 */
.L_x_13:
[----:B------:R-:W-:Y:S05]  /*15d0*/  BSYNC.RECONVERGENT B1 ;  /* 0x0000000000017941 */ /* 0x000fea0003800200 */
.L_x_10:
        /* <DEDUP_REMOVED lines=26> */
[----:B------:R-:W-:Y:S02]  /*1780*/  ISETP.NE.AND P0, PT, R56, R0, PT ;  /* 0x000000003800720c */ /* 0x000fe40003f05270 */
[----:B------:R-:W-:-:S11]  /*1790*/  MOV R18, 0x8 ;  /* 0x0000000800127802 */ /* 0x000fd60000000f00 */
        /* <DEDUP_REMOVED lines=44> */
.L_x_16:
[----:B------:R-:W-:Y:S05]  /*1a60*/  BSYNC.RELIABLE B2 ;  /* 0x0000000000027941 */ /* 0x000fea0003800100 */
.L_x_15:
[----:B------:R-:W-:-:S05]  /*1a70*/  IMAD.U32 R18, R18, 0x4, R1 ;  /* 0x0000000412127824 */ /* 0x000fca00078e0001 */
[----:B------:R0:W5:Y:S02]  /*1a80*/  LDL R56, [R18] ;  /* 0x0000000012387983 */ /* 0x0001640000100800 */
.L_x_17:
[----:B------:R-:W-:Y:S05]  /*1a90*/  BSYNC.RECONVERGENT B1 ;  /* 0x0000000000017941 */ /* 0x000fea0003800200 */
.L_x_14:
        /* <DEDUP_REMOVED lines=72> */
.L_x_20:
[----:B------:R-:W-:Y:S05]  /*1f20*/  BSYNC.RELIABLE B2 ;  /* 0x0000000000027941 */ /* 0x000fea0003800100 */
.L_x_19:
[----:B------:R-:W-:-:S05]  /*1f30*/  IMAD.U32 R18, R18, 0x4, R1 ;  /* 0x0000000412127824 */ /* 0x000fca00078e0001 */
[----:B------:R0:W5:Y:S02]  /*1f40*/  LDL R57, [R18] ;  /* 0x0000000012397983 */ /* 0x0001640000100800 */
.L_x_21:
[----:B------:R-:W-:Y:S05]  /*1f50*/  BSYNC.RECONVERGENT B1 ;  /* 0x0000000000017941 */ /* 0x000fea0003800200 */
.L_x_18:
        /* <DEDUP_REMOVED lines=9> */
[----:B------:R-:W-:-:S12]  /*1ff0*/  HFMA2 R18, -RZ, RZ, 0, 1.1920928955078125e-07 ;  /* 0x00000002ff127431 */ /* 0x000fd800000001ff */
        /* <DEDUP_REMOVED lines=62> */
.L_x_24:
[----:B------:R-:W-:Y:S05]  /*23e0*/  BSYNC.RELIABLE B2 ;  /* 0x0000000000027941 */ /* 0x000fea0003800100 */
.L_x_23:
[----:B------:R-:W-:-:S05]  /*23f0*/  IMAD.U32 R18, R18, 0x4, R1 ;  /* 0x0000000412127824 */ /* 0x000fca00078e0001 */
[----:B------:R0:W5:Y:S02]  /*2400*/  LDL R52, [R18] ;  /* 0x0000000012347983 */ /* 0x0001640000100800 */
.L_x_25:
[----:B------:R-:W-:Y:S05]  /*2410*/  BSYNC.RECONVERGENT B1 ;  /* 0x0000000000017941 */ /* 0x000fea0003800200 */
.L_x_22:
        /* <DEDUP_REMOVED lines=72> */
.L_x_28:
[----:B------:R-:W-:Y:S05]  /*28a0*/  BSYNC.RELIABLE B2 ;  /* 0x0000000000027941 */ /* 0x000fea0003800100 */
.L_x_27:
[----:B------:R-:W-:-:S05]  /*28b0*/  IMAD.U32 R18, R18, 0x4, R1 ;  /* 0x0000000412127824 */ /* 0x000fca00078e0001 */
[----:B------:R0:W5:Y:S02]  /*28c0*/  LDL R53, [R18] ;  /* 0x0000000012357983 */ /* 0x0001640000100800 */
.L_x_29:
[----:B------:R-:W-:Y:S05]  /*28d0*/  BSYNC.RECONVERGENT B1 ;  /* 0x0000000000017941 */ /* 0x000fea0003800200 */
.L_x_26:
        /* <DEDUP_REMOVED lines=72> */
.L_x_32:
[----:B------:R-:W-:Y:S05]  /*2d60*/  BSYNC.RELIABLE B2 ;  /* 0x0000000000027941 */ /* 0x000fea0003800100 */
.L_x_31:
[----:B------:R-:W-:-:S05]  /*2d70*/  IMAD.U32 R18, R18, 0x4, R1 ;  /* 0x0000000412127824 */ /* 0x000fca00078e0001 */
[----:B------:R0:W5:Y:S02]  /*2d80*/  LDL R48, [R18] ;  /* 0x0000000012307983 */ /* 0x0001640000100800 */
.L_x_33:
[----:B------:R-:W-:Y:S05]  /*2d90*/  BSYNC.RECONVERGENT B1 ;  /* 0x0000000000017941 */ /* 0x000fea0003800200 */
.L_x_30:
        /* <DEDUP_REMOVED lines=72> */
.L_x_36:
[----:B------:R-:W-:Y:S05]  /*3220*/  BSYNC.RELIABLE B2 ;  /* 0x0000000000027941 */ /* 0x000fea0003800100 */
.L_x_35:
[----:B------:R-:W-:-:S05]  /*3230*/  IMAD.U32 R18, R18, 0x4, R1 ;  /* 0x0000000412127824 */ /* 0x000fca00078e0001 */
[----:B------:R0:W5:Y:S02]  /*3240*/  LDL R49, [R18] ;  /* 0x0000000012317983 */ /* 0x0001640000100800 */
.L_x_37:
[----:B------:R-:W-:Y:S05]  /*3250*/  BSYNC.RECONVERGENT B1 ;  /* 0x0000000000017941 */ /* 0x000fea0003800200 */
.L_x_34:
        /* <DEDUP_REMOVED lines=72> */
.L_x_40:
[----:B------:R-:W-:Y:S05]  /*36e0*/  BSYNC.RELIABLE B2 ;  /* 0x0000000000027941 */ /* 0x000fea0003800100 */
.L_x_39:
[----:B------:R-:W-:-:S05]  /*36f0*/  IMAD.U32 R18, R18, 0x4, R1 ;  /* 0x0000000412127824 */ /* 0x000fca00078e0001 */
[----:B------:R0:W5:Y:S02]  /*3700*/  LDL R44, [R18] ;  /* 0x00000000122c7983 */ /* 0x0001640000100800 */
.L_x_41:
[----:B------:R-:W-:Y:S05]  /*3710*/  BSYNC.RECONVERGENT B1 ;  /* 0x0000000000017941 */ /* 0x000fea0003800200 */
.L_x_38:
        /* <DEDUP_REMOVED lines=72> */
.L_x_44:
[----:B------:R-:W-:Y:S05]  /*3ba0*/  BSYNC.RELIABLE B2 ;  /* 0x0000000000027941 */ /* 0x000fea0003800100 */
.L_x_43:
[----:B------:R-:W-:-:S05]  /*3bb0*/  IMAD.U32 R18, R18, 0x4, R1 ;  /* 0x0000000412127824 */ /* 0x000fca00078e0001 */
[----:B------:R0:W5:Y:S02]  /*3bc0*/  LDL R45, [R18] ;  /* 0x00000000122d7983 */ /* 0x0001640000100800 */
.L_x_45:
[----:B------:R-:W-:Y:S05]  /*3bd0*/  BSYNC.RECONVERGENT B1 ;  /* 0x0000000000017941 */ /* 0x000fea0003800200 */
.L_x_42:
        /* <DEDUP_REMOVED lines=72> */
.L_x_48:
[----:B------:R-:W-:Y:S05]  /*4060*/  BSYNC.RELIABLE B2 ;  /* 0x0000000000027941 */ /* 0x000fea0003800100 */
.L_x_47:
[----:B------:R-:W-:-:S05]  /*4070*/  IMAD.U32 R18, R18, 0x4, R1 ;  /* 0x0000000412127824 */ /* 0x000fca00078e0001 */
[----:B------:R0:W5:Y:S02]  /*4080*/  LDL R40, [R18] ;  /* 0x0000000012287983 */ /* 0x0001640000100800 */
.L_x_49:
[----:B------:R-:W-:Y:S05]  /*4090*/  BSYNC.RECONVERGENT B1 ;  /* 0x0000000000017941 */ /* 0x000fea0003800200 */
.L_x_46:
[----:B------:R-:W-:Y:S01]  /*40a0*/  ISETP.NE.AND P0, PT, R41, R16, PT ;  /* 0x000000102900720c */ /* 0x000fe20003f05270 */
[----:B------:R-:W-:Y:S04]  /*40b0*/  BSSY.RECONVERGENT B1, `(.L_x_50) ;  /* 0x000004a000017945 */ /* 0x000fe80003800200 */
[----:B------:R-:W-:Y:S01]  /*40c0*/  BSSY.RELIABLE B2, `(.L_x_51) ;  /* 0x0000046000027945 */ /* 0x000fe20003800100 */
[----:B0-----:R-:W-:-:S07]  /*40d0*/  HFMA2 R18, -RZ, RZ, 0, 0 ;  /* 0x00000000ff127431 */ /* 0x001fce00000001ff */
        /* <DEDUP_REMOVED lines=68> */
.L_x_52:
[----:B------:R-:W-:Y:S05]  /*4520*/  BSYNC.RELIABLE B2 ;  /* 0x0000000000027941 */ /* 0x000fea0003800100 */
.L_x_51:
[----:B------:R-:W-:-:S05]  /*4530*/  IMAD.U32 R18, R18, 0x4, R1 ;  /* 0x0000000412127824 */ /* 0x000fca00078e0001 */
[----:B------:R0:W5:Y:S02]  /*4540*/  LDL R41, [R18] ;  /* 0x0000000012297983 */ /* 0x0001640000100800 */
.L_x_53:
[----:B------:R-:W-:Y:S05]  /*4550*/  BSYNC.RECONVERGENT B1 ;  /* 0x0000000000017941 */ /* 0x000fea0003800200 */
.L_x_50:
        /* <DEDUP_REMOVED lines=72> */
.L_x_56:
[----:B------:R-:W-:Y:S05]  /*49e0*/  BSYNC.RELIABLE B2 ;  /* 0x0000000000027941 */ /* 0x000fea0003800100 */
.L_x_55:
[----:B------:R-:W-:-:S05]  /*49f0*/  IMAD.U32 R18, R18, 0x4, R1 ;  /* 0x0000000412127824 */ /* 0x000fca00078e0001 */
[----:B------:R0:W5:Y:S02]  /*4a00*/  LDL R36, [R18] ;  /* 0x0000000012247983 */ /* 0x0001640000100800 */
.L_x_57:
[----:B------:R-:W-:Y:S05]  /*4a10*/  BSYNC.RECONVERGENT B1 ;  /* 0x0000000000017941 */ /* 0x000fea0003800200 */
.L_x_54:
        /* <DEDUP_REMOVED lines=72> */
.L_x_60:
[----:B------:R-:W-:Y:S05]  /*4ea0*/  BSYNC.RELIABLE B2 ;  /* 0x0000000000027941 */ /* 0x000fea0003800100 */
.L_x_59:
[----:B------:R-:W-:-:S05]  /*4eb0*/  IMAD.U32 R18, R18, 0x4, R1 ;  /* 0x0000000412127824 */ /* 0x000fca00078e0001 */
[----:B------:R0:W5:Y:S02]  /*4ec0*/  LDL R37, [R18] ;  /* 0x0000000012257983 */ /* 0x0001640000100800 */
.L_x_61:
[----:B------:R-:W-:Y:S05]  /*4ed0*/  BSYNC.RECONVERGENT B1 ;  /* 0x0000000000017941 */ /* 0x000fea0003800200 */
.L_x_58:
        /* <DEDUP_REMOVED lines=33> */
[----:B------:R-:W-:-:S12]  /*50f0*/  HFMA2 R18, -RZ, RZ, 0, 5.9604644775390625e-07 ;  /* 0x0000000aff127431 */ /* 0x000fd800000001ff */
        /* <DEDUP_REMOVED lines=38> */
.L_x_64:
[----:B------:R-:W-:Y:S05]  /*5360*/  BSYNC.RELIABLE B2 ;  /* 0x0000000000027941 */ /* 0x000fea0003800100 */
.L_x_63:
[----:B------:R-:W-:-:S05]  /*5370*/  IMAD.U32 R18, R18, 0x4, R1 ;  /* 0x0000000412127824 */ /* 0x000fca00078e0001 */
[----:B------:R0:W5:Y:S02]  /*5380*/  LDL R32, [R18] ;  /* 0x0000000012207983 */ /* 0x0001640000100800 */
.L_x_65:
[----:B------:R-:W-:Y:S05]  /*5390*/  BSYNC.RECONVERGENT B1 ;  /* 0x0000000000017941 */ /* 0x000fea0003800200 */
.L_x_62:
        /* <DEDUP_REMOVED lines=72> */
.L_x_68:
[----:B------:R-:W-:Y:S05]  /*5820*/  BSYNC.RELIABLE B2 ;  /* 0x0000000000027941 */ /* 0x000fea0003800100 */
.L_x_67:
[----:B------:R-:W-:-:S05]  /*5830*/  IMAD.U32 R18, R18, 0x4, R1 ;  /* 0x0000000412127824 */ /* 0x000fca00078e0001 */
[----:B------:R0:W5:Y:S02]  /*5840*/  LDL R33, [R18] ;  /* 0x0000000012217983 */ /* 0x0001640000100800 */
.L_x_69:
[----:B------:R-:W-:Y:S05]  /*5850*/  BSYNC.RECONVERGENT B1 ;  /* 0x0000000000017941 */ /* 0x000fea0003800200 */
.L_x_66:
        /* <DEDUP_REMOVED lines=72> */
.L_x_72:
[----:B------:R-:W-:Y:S05]  /*5ce0*/  BSYNC.RELIABLE B2 ;  /* 0x0000000000027941 */ /* 0x000fea0003800100 */
.L_x_71:
[----:B------:R-:W-:-:S05]  /*5cf0*/  IMAD.U32 R18, R18, 0x4, R1 ;  /* 0x0000000412127824 */ /* 0x000fca00078e0001 */
[----:B------:R0:W5:Y:S02]  /*5d00*/  LDL R28, [R18] ;  /* 0x00000000121c7983 */ /* 0x0001640000100800 */
.L_x_73:
[----:B------:R-:W-:Y:S05]  /*5d10*/  BSYNC.RECONVERGENT B1 ;  /* 0x0000000000017941 */ /* 0x000fea0003800200 */
.L_x_70:
        /* <DEDUP_REMOVED lines=72> */
.L_x_76:
[----:B------:R-:W-:Y:S05]  /*61a0*/  BSYNC.RELIABLE B2 ;  /* 0x0000000000027941 */ /* 0x000fea0003800100 */
.L_x_75:
[----:B------:R-:W-:-:S05]  /*61b0*/  IMAD.U32 R18, R18, 0x4, R1 ;  /* 0x0000000412127824 */ /* 0x000fca00078e0001 */
[----:B------:R0:W5:Y:S02]  /*61c0*/  LDL R29, [R18] ;  /* 0x00000000121d7983 */ /* 0x0001640000100800 */
.L_x_77:
[----:B------:R-:W-:Y:S05]  /*61d0*/  BSYNC.RECONVERGENT B1 ;  /* 0x0000000000017941 */ /* 0x000fea0003800200 */
.L_x_74:
        /* <DEDUP_REMOVED lines=72> */
.L_x_80:
[----:B------:R-:W-:Y:S05]  /*6660*/  BSYNC.RELIABLE B2 ;  /* 0x0000000000027941 */ /* 0x000fea0003800100 */
.L_x_79:
[----:B------:R-:W-:-:S05]  /*6670*/  IMAD.U32 R18, R18, 0x4, R1 ;  /* 0x0000000412127824 */ /* 0x000fca00078e0001 */
[----:B------:R0:W5:Y:S02]  /*6680*/  LDL R24, [R18] ;  /* 0x0000000012187983 */ /* 0x0001640000100800 */
.L_x_81:
[----:B------:R-:W-:Y:S05]  /*6690*/  BSYNC.RECONVERGENT B1 ;  /* 0x0000000000017941 */ /* 0x000fea0003800200 */
.L_x_78:
        /* <DEDUP_REMOVED lines=72> */
.L_x_84:
[----:B------:R-:W-:Y:S05]  /*6b20*/  BSYNC.RELIABLE B2 ;  /* 0x0000000000027941 */ /* 0x000fea0003800100 */
.L_x_83:
[----:B------:R-:W-:-:S05]  /*6b30*/  IMAD.U32 R18, R18, 0x4, R1 ;  /* 0x0000000412127824 */ /* 0x000fca00078e0001 */
[----:B------:R0:W5:Y:S02]  /*6b40*/  LDL R25, [R18] ;  /* 0x0000000012197983 */ /* 0x0001640000100800 */
.L_x_85:
[----:B------:R-:W-:Y:S05]  /*6b50*/  BSYNC.RECONVERGENT B1 ;  /* 0x0000000000017941 */ /* 0x000fea0003800200 */
.L_x_82:
        /* <DEDUP_REMOVED lines=72> */
.L_x_88:
[----:B------:R-:W-:Y:S05]  /*6fe0*/  BSYNC.RELIABLE B2 ;  /* 0x0000000000027941 */ /* 0x000fea0003800100 */
.L_x_87:
[----:B------:R-:W-:-:S05]  /*6ff0*/  IMAD.U32 R18, R18, 0x4, R1 ;  /* 0x0000000412127824 */ /* 0x000fca00078e0001 */
[----:B------:R0:W5:Y:S02]  /*7000*/  LDL R20, [R18] ;  /* 0x0000000012147983 */ /* 0x0001640000100800 */
.L_x_89:
[----:B------:R-:W-:Y:S05]  /*7010*/  BSYNC.RECONVERGENT B1 ;  /* 0x0000000000017941 */ /* 0x000fea0003800200 */
.L_x_86:
[----:B------:R-:W-:Y:S01]  /*7020*/  ISETP.NE.AND P0, PT, R21, R16, PT ;  /* 0x000000101500720c */ /* 0x000fe20003f05270 */
[----:B------:R-:W-:Y:S01]  /*7030*/  BSSY.RELIABLE B1, `(.L_x_90) ;  /* 0x0000046000017945 */ /* 0x000fe20003800100 */
[----:B------:R-:W-:-:S11]  /*7040*/  IMAD.MOV.U32 R16, RZ, RZ, RZ ;  /* 0x000000ffff107224 */ /* 0x000fd600078e00ff */
        /* <DEDUP_REMOVED lines=17> */
[----:B------:R-:W-:-:S12]  /*7160*/  HFMA2 R16, -RZ, RZ, 0, 3.5762786865234375e-07 ;  /* 0x00000006ff107431 */ /* 0x000fd800000001ff */
        /* <DEDUP_REMOVED lines=50> */
.L_x_91:
[----:B------:R-:W-:Y:S05]  /*7490*/  BSYNC.RELIABLE B1 ;  /* 0x0000000000017941 */ /* 0x000fea0003800100 */
.L_x_90:
[----:B------:R-:W-:-:S05]  /*74a0*/  IMAD.U32 R16, R16, 0x4, R1 ;  /* 0x0000000410107824 */ /* 0x000fca00078e0001 */
[----:B------:R1:W5:Y:S02]  /*74b0*/  LDL R21, [R16] ;  /* 0x0000000010157983 */ /* 0x0003640000100800 */
.L_x_1:
[----:B------:R-:W-:Y:S05]  /*74c0*/  BSYNC.RECONVERGENT B0 ;  /* 0x0000000000007941 */ /* 0x000fea0003800200 */
.L_x_0:
[----:B------:R-:W-:Y:S05]  /*74d0*/  WARPSYNC.ALL ;  /* 0x0000000000007948 */ /* 0x000fea0003800000 */
[----:B------:R-:W-:-:S13]  /*74e0*/  ISETP.GE.AND P0, PT, R15, 0x20, PT ;  /* 0x000000200f00780c */ /* 0x000fda0003f06270 */
[----:B------:R-:W-:Y:S05]  /*74f0*/  @!P0 BRA `(.L_x_92) ;  /* 0xffffff8c00a48947 */ /* 0x000fea000383ffff */
[----:B------:R-:W2:Y:S02]  /*7500*/  LDCU UR5, c[0x0][0x388] ;  /* 0x00007100ff0577ac */ /* 0x000ea40008000800 */
[----:B--2---:R-:W-:-:S09]  /*7510*/  UISETP.GE.AND UP0, UPT, UR5, 0x21, UPT ;  /* 0x000000210500788c */ /* 0x004fd2000bf06270 */
[----:B------:R-:W-:Y:S05]  /*7520*/  BRA.U !UP0, `(.L_x_93) ;  /* 0x0000007508d87547 */ /* 0x000fea000b800000 */
[----:B------:R-:W2:Y:S01]  /*7530*/  S2R R0, SR_TID.X ;  /* 0x0000000000007919 */ /* 0x000ea20000002100 */
[----:B------:R-:W2:Y:S01]  /*7540*/  S2UR UR4, SR_CTAID.X ;  /* 0x00000000000479c3 */ /* 0x000ea20000002500 */
[----:B------:R-:W-:Y:S07]  /*7550*/  BSSY.RECONVERGENT B0, `(.L_x_94) ;  /* 0x0000039000007945 */ /* 0x000fee0003800200 */
[----:B------:R-:W2:Y:S02]  /*7560*/  LDC R13, c[0x0][0x360] ;  /* 0x0000d800ff0d7b82 */ /* 0x000ea40000000800 */
[----:B--2---:R-:W-:-:S05]  /*7570*/  IMAD R13, R13, UR4, R0 ;  /* 0x000000040d0d7c24 */ /* 0x004fca000f8e0200 */
[C---:B------:R-:W-:Y:S02]  /*7580*/  LOP3.LUT P0, RZ, R13.reuse, 0x1f, RZ, 0xc0, !PT ;  /* 0x0000001f0dff7812 */ /* 0x040fe4000780c0ff */
[----:B------:R-:W-:-:S11]  /*7590*/  ISETP.GT.AND P1, PT, R13, 0x1f, PT ;  /* 0x0000001f0d00780c */ /* 0x000fd60003f24270 */
[----:B------:R-:W-:Y:S05]  /*75a0*/  @P0 BRA `(.L_x_95) ;  /* 0x0000000000cc0947 */ /* 0x000fea0003800000 */
[----:B------:R-:W2:Y:S01]  /*75b0*/  S2R R3, SR_CgaCtaId ;  /* 0x0000000000037919 */ /* 0x000ea20000008800 */
[----:B------:R-:W-:Y:S02]  /*75c0*/  MOV R2, 0x400 ;  /* 0x0000040000027802 */ /* 0x000fe40000000f00 */
[----:B------:R-:W-:Y:S02]  /*75d0*/  SHF.R.S32.HI R0, RZ, 0x4, R13 ;  /* 0x00000004ff007819 */ /* 0x000fe4000001140d */
[----:B--2---:R-:W-:-:S05]  /*75e0*/  LEA R3, R3, R2, 0x18 ;  /* 0x0000000203037211 */ /* 0x004fca00078ec0ff */
[----:B------:R-:W-:-:S05]  /*75f0*/  IMAD R0, R0, 0x5c, R3 ;  /* 0x0000005c00007824 */ /* 0x000fca00078e0203 */
[----:B------:R2:W-:Y:S04]  /*7600*/  STS [R0], R64 ;  /* 0x0000004000007388 */ /* 0x0005e80000000800 */
[----:B------:R2:W-:Y:S04]  /*7610*/  STS [R0+0x4], R65 ;  /* 0x0000044100007388 */ /* 0x0005e80000000800 */
        /* <DEDUP_REMOVED lines=21> */
[----:B-----5:R2:W-:Y:S04]  /*7770*/  STS [R0+0x5c], R63 ;  /* 0x00005c3f00007388 */ /* 0x0205e80000000800 */
        /* <DEDUP_REMOVED lines=21> */
[----:B------:R2:W-:Y:S02]  /*78d0*/  STS [R0+0xb4], R21 ;  /* 0x0000b41500007388 */ /* 0x0005e40000000800 */
.L_x_95:
[----:B------:R-:W-:Y:S05]  /*78e0*/  BSYNC.RECONVERGENT B0 ;  /* 0x0000000000007941 */ /* 0x000fea0003800200 */
.L_x_94:
[----:B------:R-:W-:Y:S06]  /*78f0*/  BAR.SYNC.DEFER_BLOCKING 0x0 ;  /* 0x0000000000007b1d */ /* 0x000fec0000010000 */
[----:B------:R-:W-:Y:S04]  /*7900*/  BSSY.RECONVERGENT B0, `(.L_x_96) ;  /* 0x000001d000007945 */ /* 0x000fe80003800200 */
[----:B------:R-:W-:Y:S05]  /*7910*/  @P1 BRA `(.L_x_97) ;  /* 0x00000000006c1947 */ /* 0x000fea0003800000 */
[----:B------:R-:W3:Y:S01]  /*7920*/  S2R R3, SR_CgaCtaId ;  /* 0x0000000000037919 */ /* 0x000ee20000008800 */
[----:B--2---:R-:W-:-:S04]  /*7930*/  MOV R0, 0x400 ;  /* 0x0000040000007802 */ /* 0x004fc80000000f00 */
[----:B---3--:R-:W-:-:S05]  /*7940*/  LEA R0, R3, R0, 0x18 ;  /* 0x0000000003007211 */ /* 0x008fca00078ec0ff */
[----:B------:R-:W-:-:S05]  /*7950*/  IMAD R0, R13, 0xb8, R0 ;  /* 0x000000b80d007824 */ /* 0x000fca00078e0200 */
[----:B------:R3:W4:Y:S04]  /*7960*/  LDS.64 R64, [R0] ;  /* 0x0000000000407984 */ /* 0x0007280000000a00 */
[----:B------:R3:W2:Y:S04]  /*7970*/  LDS.64 R58, [R0+0x8] ;  /* 0x00000800003a7984 */ /* 0x0006a80000000a00 */
[----:B------:R3:W0:Y:S04]  /*7980*/  LDS.64 R54, [R0+0x10] ;  /* 0x0000100000367984 */ /* 0x0006280000000a00 */
        /* <DEDUP_REMOVED lines=8> */
[----:B-----5:R3:W0:Y:S04]  /*7a10*/  LDS.64 R62, [R0+0x58] ;  /* 0x00005800003e7984 */ /* 0x0206280000000a00 */
        /* <DEDUP_REMOVED lines=10> */
[----:B--2-4-:R3:W0:Y:S02]  /*7ac0*/  LDS.64 R20, [R0+0xb0] ;  /* 0x0000b00000147984 */ /* 0x0146240000000a00 */
.L_x_97:
[----:B------:R-:W-:Y:S05]  /*7ad0*/  BSYNC.RECONVERGENT B0 ;  /* 0x0000000000007941 */ /* 0x000fea0003800200 */
.L_x_96:
[----:B------:R-:W-:Y:S06]  /*7ae0*/  BAR.SYNC.DEFER_BLOCKING 0x0 ;  /* 0x0000000000007b1d */ /* 0x000fec0000010000 */
[----:B------:R-:W-:Y:S05]  /*7af0*/  @P1 EXIT ;  /* 0x000000000000194d */ /* 0x000fea0003800000 */
[----:B------:R-:W-:-:S09]  /*7b00*/  UISETP.GE.U32.AND UP0, UPT, UR5, 0x40, UPT ;  /* 0x000000400500788c */ /* 0x000fd2000bf06070 */
[----:B------:R-:W-:Y:S05]  /*7b10*/  BRA.U !UP0, `(.L_x_93) ;  /* 0x00000071085c7547 */ /* 0x000fea000b800000 */
[----:B------:R-:W-:Y:S01]  /*7b20*/  IMAD.MOV.U32 R15, RZ, RZ, 0x1 ;  /* 0x00000001ff0f7424 */ /* 0x000fe200078e00ff */
[----:B------:R-:W-:-:S12]  /*7b30*/  USHF.R.U32.HI UR4, URZ, 0x5, UR5 ;  /* 0x00000005ff047899 */ /* 0x000fd80008011605 */
.L_x_190:
[----:B0----5:R-:W-:Y:S01]  /*7b40*/  SHFL.DOWN PT, R2, R63, R15, 0x1f ;  /* 0x08001f0f3f027589 */ /* 0x021fe200000e0000 */
[----:B------:R-:W-:Y:S03]  /*7b50*/  BSSY.RECONVERGENT B0, `(.L_x_98) ;  /* 0x0000710000007945 */ /* 0x000fe60003800200 */
[----:B------:R-:W0:Y:S04]  /*7b60*/  SHFL.DOWN PT, R3, R60, R15, 0x1f ;  /* 0x08001f0f3c037589 */ /* 0x000e2800000e0000 */
[----:B------:R-:W-:Y:S04]  /*7b70*/  SHFL.DOWN PT, R4, R61, R15, 0x1f ;  /* 0x08001f0f3d047589 */ /* 0x000fe800000e0000 */
[----:B------:R-:W4:Y:S04]  /*7b80*/  SHFL.DOWN PT, R5, R56, R15, 0x1f ;  /* 0x08001f0f38057589 */ /* 0x000f2800000e0000 */
[----:B------:R-:W-:Y:S04]  /*7b90*/  SHFL.DOWN PT, R6, R57, R15, 0x1f ;  /* 0x08001f0f39067589 */ /* 0x000fe800000e0000 */
[----:B-1----:R-:W1:Y:S04]  /*7ba0*/  SHFL.DOWN PT, R7, R52, R15, 0x1f ;  /* 0x08001f0f34077589 */ /* 0x002e6800000e0000 */
[----:B------:R-:W-:Y:S04]  /*7bb0*/  SHFL.DOWN PT, R8, R53, R15, 0x1f ;  /* 0x08001f0f35087589 */ /* 0x000fe800000e0000 */
[----:B------:R-:W2:Y:S04]  /*7bc0*/  SHFL.DOWN PT, R9, R48, R15, 0x1f ;  /* 0x08001f0f30097589 */ /* 0x000ea800000e0000 */
[----:B------:R-:W-:Y:S04]  /*7bd0*/  SHFL.DOWN PT, R10, R49, R15, 0x1f ;  /* 0x08001f0f310a7589 */ /* 0x000fe800000e0000 */
[----:B------:R-:W3:Y:S04]  /*7be0*/  SHFL.DOWN PT, R11, R44, R15, 0x1f ;  /* 0x08001f0f2c0b7589 */ /* 0x000ee800000e0000 */
        /* <DEDUP_REMOVED lines=12> */
[----:B------:R-:W3:Y:S04]  /*7cb0*/  SHFL.DOWN PT, R17, R21, R15, 0x1f ;  /* 0x08001f0f15117589 */ /* 0x000ee800000e0000 */
[----:B0-----:R-:W-:Y:S04]  /*7cc0*/  STL.64 [R1], R2 ;  /* 0x0000000201007387 */ /* 0x001fe80000100a00 */
[----:B----4-:R-:W-:Y:S04]  /*7cd0*/  STL.64 [R1+0x8], R4 ;  /* 0x0000080401007387 */ /* 0x010fe80000100a00 */
[----:B-1----:R-:W-:Y:S04]  /*7ce0*/  STL.64 [R1+0x10], R6 ;  /* 0x0000100601007387 */ /* 0x002fe80000100a00 */
[----:B--2---:R-:W-:Y:S04]  /*7cf0*/  STL.64 [R1+0x18], R8 ;  /* 0x0000180801007387 */ /* 0x004fe80000100a00 */
[----:B---3--:R-:W-:Y:S04]  /*7d00*/  STL.64 [R1+0x20], R10 ;  /* 0x0000200a01007387 */ /* 0x008fe80000100a00 */
[----:B------:R-:W-:Y:S04]  /*7d10*/  STL.64 [R1+0x28], R66 ;  /* 0x0000284201007387 */ /* 0x000fe80000100a00 */
[----:B------:R-:W-:Y:S04]  /*7d20*/  STL.64 [R1+0x30], R68 ;  /* 0x0000304401007387 */ /* 0x000fe80000100a00 */
[----:B------:R-:W-:Y:S04]  /*7d30*/  STL.64 [R1+0x38], R70 ;  /* 0x0000384601007387 */ /* 0x000fe80000100a00 */
[----:B------:R-:W-:Y:S04]  /*7d40*/  STL.64 [R1+0x40], R72 ;  /* 0x0000404801007387 */ /* 0x000fe80000100a00 */
[----:B------:R-:W-:Y:S04]  /*7d50*/  STL.64 [R1+0x48], R74 ;  /* 0x0000484a01007387 */ /* 0x000fe80000100a00 */
[----:B------:R-:W-:Y:S04]  /*7d60*/  STL.64 [R1+0x50], R76 ;  /* 0x0000504c01007387 */ /* 0x000fe80000100a00 */
        /* <DEDUP_REMOVED lines=100> */
.L_x_102:
[----:B------:R-:W-:Y:S05]  /*83b0*/  BSYNC.RELIABLE B2 ;  /* 0x0000000000027941 */ /* 0x000fea0003800100 */
.L_x_101:
[----:B------:R-:W-:-:S05]  /*83c0*/  IMAD.U32 R66, R66, 0x4, R1 ;  /* 0x0000000442427824 */ /* 0x000fca00078e0001 */
[----:B------:R0:W5:Y:S02]  /*83d0*/  LDL R63, [R66] ;  /* 0x00000000423f7983 */ /* 0x0001640000100800 */
.L_x_103:
[----:B------:R-:W-:Y:S05]  /*83e0*/  BSYNC.RECONVERGENT B1 ;  /* 0x0000000000017941 */ /* 0x000fea0003800200 */
.L_x_100:
        /* <DEDUP_REMOVED lines=72> */
.L_x_106:
[----:B------:R-:W-:Y:S05]  /*8870*/  BSYNC.RELIABLE B2 ;  /* 0x0000000000027941 */ /* 0x000fea0003800100 */
.L_x_105:
[----:B------:R-:W-:-:S05]  /*8880*/  IMAD.U32 R66, R66, 0x4, R1 ;  /* 0x0000000442427824 */ /* 0x000fca00078e0001 */
[----:B------:R0:W5:Y:S02]  /*8890*/  LDL R60, [R66] ;  /* 0x00000000423c7983 */ /* 0x0001640000100800 */
.L_x_107:
[----:B------:R-:W-:Y:S05]  /*88a0*/  BSYNC.RECONVERGENT B1 ;  /* 0x0000000000017941 */ /* 0x000fea0003800200 */
.L_x_104:
        /* <DEDUP_REMOVED lines=42> */
[----:B------:R-:W-:-:S12]  /*8b50*/  HFMA2 R66, -RZ, RZ, 0, 7.74860382080078125e-07 ;  /* 0x0000000dff427431 */ /* 0x000fd800000001ff */
        /* <DEDUP_REMOVED lines=29> */
.L_x_110:
[----:B------:R-:W-:Y:S05]  /*8d30*/  BSYNC.RELIABLE B2 ;  /* 0x0000000000027941 */ /* 0x000fea0003800100 */
.L_x_109:
[----:B------:R-:W-:-:S05]  /*8d40*/  IMAD.U32 R66, R66, 0x4, R1 ;  /* 0x0000000442427824 */ /* 0x000fca00078e0001 */
[----:B------:R0:W5:Y:S02]  /*8d50*/  LDL R61, [R66] ;  /* 0x00000000423d7983 */ /* 0x0001640000100800 */
.L_x_111:
[----:B------:R-:W-:Y:S05]  /*8d60*/  BSYNC.RECONVERGENT B1 ;  /* 0x0000000000017941 */ /* 0x000fea0003800200 */
.L_x_108:
        /* <DEDUP_REMOVED lines=72> */
.L_x_114:
[----:B------:R-:W-:Y:S05]  /*91f0*/  BSYNC.RELIABLE B2 ;  /* 0x0000000000027941 */ /* 0x000fea0003800100 */
.L_x_113:
[----:B------:R-:W-:-:S05]  /*9200*/  IMAD.U32 R66, R66, 0x4, R1 ;  /* 0x0000000442427824 */ /* 0x000fca00078e0001 */
[----:B------:R0:W5:Y:S02]  /*9210*/  LDL R56, [R66] ;  /* 0x0000000042387983 */ /* 0x0001640000100800 */
.L_x_115:
[----:B------:R-:W-:Y:S05]  /*9220*/  BSYNC.RECONVERGENT B1 ;  /* 0x0000000000017941 */ /* 0x000fea0003800200 */
.L_x_112:
        /* <DEDUP_REMOVED lines=72> */
.L_x_118:
[----:B------:R-:W-:Y:S05]  /*96b0*/  BSYNC.RELIABLE B2 ;  /* 0x0000000000027941 */ /* 0x000fea0003800100 */
.L_x_117:
[----:B------:R-:W-:-:S05]  /*96c0*/  IMAD.U32 R66, R66, 0x4, R1 ;  /* 0x0000000442427824 */ /* 0x000fca00078e0001 */
[----:B------:R0:W5:Y:S02]  /*96d0*/  LDL R57, [R66] ;  /* 0x0000000042397983 */ /* 0x0001640000100800 */
.L_x_119:
[----:B------:R-:W-:Y:S05]  /*96e0*/  BSYNC.RECONVERGENT B1 ;  /* 0x0000000000017941 */ /* 0x000fea0003800200 */
.L_x_116:
        /* <DEDUP_REMOVED lines=72> */
.L_x_122:
[----:B------:R-:W-:Y:S05]  /*9b70*/  BSYNC.RELIABLE B2 ;  /* 0x0000000000027941 */ /* 0x000fea0003800100 */
.L_x_121:
[----:B------:R-:W-:-:S05]  /*9b80*/  LEA R66, R66, R1, 0x2 ;  /* 0x0000000142427211 */ /* 0x000fca00078e10ff */
[----:B------:R0:W5:Y:S02]  /*9b90*/  LDL R52, [R66] ;  /* 0x0000000042347983 */ /* 0x0001640000100800 */
.L_x_123:
[----:B------:R-:W-:Y:S05]  /*9ba0*/  BSYNC.RECONVERGENT B1 ;  /* 0x0000000000017941 */ /* 0x000fea0003800200 */
.L_x_120:
        /* <DEDUP_REMOVED lines=72> */
.L_x_126:
[----:B------:R-:W-:Y:S05]  /*a030*/  BSYNC.RELIABLE B2 ;  /* 0x0000000000027941 */ /* 0x000fea0003800100 */
.L_x_125:
[----:B------:R-:W-:-:S05]  /*a040*/  IMAD.U32 R66, R66, 0x4, R1 ;  /* 0x0000000442427824 */ /* 0x000fca00078e0001 */
[----:B------:R0:W5:Y:S02]  /*a050*/  LDL R53, [R66] ;  /* 0x0000000042357983 */ /* 0x0001640000100800 */
.L_x_127:
[----:B------:R-:W-:Y:S05]  /*a060*/  BSYNC.RECONVERGENT B1 ;  /* 0x0000000000017941 */ /* 0x000fea0003800200 */
.L_x_124:
        /* <DEDUP_REMOVED lines=51> */
[----:B------:R-:W-:-:S12]  /*a3a0*/  HFMA2 R66, -RZ, RZ, 0, 9.5367431640625e-07 ;  /* 0x00000010ff427431 */ /* 0x000fd800000001ff */
        /* <DEDUP_REMOVED lines=20> */
.L_x_130:
[----:B------:R-:W-:Y:S05]  /*a4f0*/  BSYNC.RELIABLE B2 ;  /* 0x0000000000027941 */ /* 0x000fea0003800100 */
.L_x_129:
[----:B------:R-:W-:-:S05]  /*a500*/  IMAD.U32 R66, R66, 0x4, R1 ;  /* 0x0000000442427824 */ /* 0x000fca00078e0001 */
[----:B------:R0:W5:Y:S02]  /*a510*/  LDL R48, [R66] ;  /* 0x0000000042307983 */ /* 0x0001640000100800 */
.L_x_131:
[----:B------:R-:W-:Y:S05]  /*a520*/  BSYNC.RECONVERGENT B1 ;  /* 0x0000000000017941 */ /* 0x000fea0003800200 */
.L_x_128:
        /* <DEDUP_REMOVED lines=72> */
.L_x_134:
[----:B------:R-:W-:Y:S05]  /*a9b0*/  BSYNC.RELIABLE B2 ;  /* 0x0000000000027941 */ /* 0x000fea0003800100 */
.L_x_133:
[----:B------:R-:W-:-:S05]  /*a9c0*/  IMAD.U32 R66, R66, 0x4, R1 ;  /* 0x0000000442427824 */ /* 0x000fca00078e0001 */
[----:B------:R0:W5:Y:S02]  /*a9d0*/  LDL R49, [R66] ;  /* 0x0000000042317983 */ /* 0x0001640000100800 */
.L_x_135:
[----:B------:R-:W-:Y:S05]  /*a9e0*/  BSYNC.RECONVERGENT B1 ;  /* 0x0000000000017941 */ /* 0x000fea0003800200 */
.L_x_132:
        /* <DEDUP_REMOVED lines=72> */
.L_x_138:
[----:B------:R-:W-:Y:S05]  /*ae70*/  BSYNC.RELIABLE B2 ;  /* 0x0000000000027941 */ /* 0x000fea0003800100 */
.L_x_137:
[----:B------:R-:W-:-:S05]  /*ae80*/  IMAD.U32 R66, R66, 0x4, R1 ;  /* 0x0000000442427824 */ /* 0x000fca00078e0001 */
[----:B------:R0:W5:Y:S02]  /*ae90*/  LDL R44, [R66] ;  /* 0x00000000422c7983 */ /* 0x0001640000100800 */
.L_x_139:
[----:B------:R-:W-:Y:S05]  /*aea0*/  BSYNC.RECONVERGENT B1 ;  /* 0x0000000000017941 */ /* 0x000fea0003800200 */
.L_x_136:
        /* <DEDUP_REMOVED lines=72> */
.L_x_142:
[----:B------:R-:W-:Y:S05]  /*b330*/  BSYNC.RELIABLE B2 ;  /* 0x0000000000027941 */ /* 0x000fea0003800100 */
.L_x_141:
[----:B------:R-:W-:-:S05]  /*b340*/  IMAD.U32 R66, R66, 0x4, R1 ;  /* 0x0000000442427824 */ /* 0x000fca00078e0001 */
[----:B------:R0:W5:Y:S02]  /*b350*/  LDL R45, [R66] ;  /* 0x00000000422d7983 */ /* 0x0001640000100800 */
.L_x_143:
[----:B------:R-:W-:Y:S05]  /*b360*/  BSYNC.RECONVERGENT B1 ;  /* 0x0000000000017941 */ /* 0x000fea0003800200 */
.L_x_140:
        /* <DEDUP_REMOVED lines=72> */
.L_x_146:
[----:B------:R-:W-:Y:S05]  /*b7f0*/  BSYNC.RELIABLE B2 ;  /* 0x0000000000027941 */ /* 0x000fea0003800100 */
.L_x_145:
[----:B------:R-:W-:-:S05]  /*b800*/  IMAD.U32 R66, R66, 0x4, R1 ;  /* 0x0000000442427824 */ /* 0x000fca00078e0001 */
[----:B------:R0:W5:Y:S02]  /*b810*/  LDL R40, [R66] ;  /* 0x0000000042287983 */ /* 0x0001640000100800 */
.L_x_147:
[----:B------:R-:W-:Y:S05]  /*b820*/  BSYNC.RECONVERGENT B1 ;  /* 0x0000000000017941 */ /* 0x000fea0003800200 */
.L_x_144:
        /* <DEDUP_REMOVED lines=72> */
.L_x_150:
[----:B------:R-:W-:Y:S05]  /*bcb0*/  BSYNC.RELIABLE B2 ;  /* 0x0000000000027941 */ /* 0x000fea0003800100 */
.L_x_149:
[----:B------:R-:W-:-:S05]  /*bcc0*/  IMAD.U32 R66, R66, 0x4, R1 ;  /* 0x0000000442427824 */ /* 0x000fca00078e0001 */
[----:B------:R0:W5:Y:S02]  /*bcd0*/  LDL R41, [R66] ;  /* 0x0000000042297983 */ /* 0x0001640000100800 */
.L_x_151:
[----:B------:R-:W-:Y:S05]  /*bce0*/  BSYNC.RECONVERGENT B1 ;  /* 0x0000000000017941 */ /* 0x000fea0003800200 */
.L_x_148:
        /* <DEDUP_REMOVED lines=72> */
.L_x_154:
[----:B------:R-:W-:Y:S05]  /*c170*/  BSYNC.RELIABLE B2 ;  /* 0x0000000000027941 */ /* 0x000fea0003800100 */
.L_x_153:
[----:B------:R-:W-:-:S05]  /*c180*/  IMAD.U32 R66, R66, 0x4, R1 ;  /* 0x0000000442427824 */ /* 0x000fca00078e0001 */
[----:B------:R0:W5:Y:S02]  /*c190*/  LDL R36, [R66] ;  /* 0x0000000042247983 */ /* 0x0001640000100800 */
.L_x_155:
[----:B------:R-:W-:Y:S05]  /*c1a0*/  BSYNC.RECONVERGENT B1 ;  /* 0x0000000000017941 */ /* 0x000fea0003800200 */
.L_x_152:
        /* <DEDUP_REMOVED lines=39> */
[----:B------:R-:W-:-:S12]  /*c420*/  HFMA2 R66, -RZ, RZ, 0, 7.152557373046875e-07 ;  /* 0x0000000cff427431 */ /* 0x000fd800000001ff */
        /* <DEDUP_REMOVED lines=32> */
.L_x_158:
[----:B------:R-:W-:Y:S05]  /*c630*/  BSYNC.RELIABLE B2 ;  /* 0x0000000000027941 */ /* 0x000fea0003800100 */
.L_x_157:
[----:B------:R-:W-:-:S05]  /*c640*/  IMAD.U32 R66, R66, 0x4, R1 ;  /* 0x0000000442427824 */ /* 0x000fca00078e0001 */
[----:B------:R0:W5:Y:S02]  /*c650*/  LDL R37, [R66] ;  /* 0x0000000042257983 */ /* 0x0001640000100800 */
.L_x_159:
[----:B------:R-:W-:Y:S05]  /*c660*/  BSYNC.RECONVERGENT B1 ;  /* 0x0000000000017941 */ /* 0x000fea0003800200 */
.L_x_156:
        /* <DEDUP_REMOVED lines=72> */
.L_x_162:
[----:B------:R-:W-:Y:S05]  /*caf0*/  BSYNC.RELIABLE B2 ;  /* 0x0000000000027941 */ /* 0x000fea0003800100 */
.L_x_161:
[----:B------:R-:W-:-:S05]  /*cb00*/  IMAD.U32 R66, R66, 0x4, R1 ;  /* 0x0000000442427824 */ /* 0x000fca00078e0001 */
[----:B------:R0:W5:Y:S02]  /*cb10*/  LDL R32, [R66] ;  /* 0x0000000042207983 */ /* 0x0001640000100800 */
.L_x_163:
[----:B------:R-:W-:Y:S05]  /*cb20*/  BSYNC.RECONVERGENT B1 ;  /* 0x0000000000017941 */ /* 0x000fea0003800200 */
.L_x_160:
        /* <DEDUP_REMOVED lines=72> */
.L_x_166:
[----:B------:R-:W-:Y:S05]  /*cfb0*/  BSYNC.RELIABLE B2 ;  /* 0x0000000000027941 */ /* 0x000fea0003800100 */
.L_x_165:
[----:B------:R-:W-:-:S05]  /*cfc0*/  IMAD.U32 R66, R66, 0x4, R1 ;  /* 0x0000000442427824 */ /* 0x000fca00078e0001 */
[----:B------:R0:W5:Y:S02]  /*cfd0*/  LDL R33, [R66] ;  /* 0x0000000042217983 */ /* 0x0001640000100800 */
.L_x_167:
[----:B------:R-:W-:Y:S05]  /*cfe0*/  BSYNC.RECONVERGENT B1 ;  /* 0x0000000000017941 */ /* 0x000fea0003800200 */
.L_x_164:
        /* <DEDUP_REMOVED lines=71> */
[----:B------:R-:W-:-:S07]  /*d460*/  HFMA2 R66, -RZ, RZ, 0, 1.31130218505859375e-06 ;  /* 0x00000016ff427431 */ /* 0x000fce00000001ff */
.L_x_170:
[----:B------:R-:W-:Y:S05]  /*d470*/  BSYNC.RELIABLE B2 ;  /* 0x0000000000027941 */ /* 0x000fea0003800100 */
.L_x_169:
[----:B------:R-:W-:-:S05]  /*d480*/  IMAD.U32 R66, R66, 0x4, R1 ;  /* 0x0000000442427824 */ /* 0x000fca00078e0001 */
[----:B------:R0:W5:Y:S02]  /*d490*/  LDL R28, [R66] ;  /* 0x00000000421c7983 */ /* 0x0001640000100800 */
.L_x_171:
[----:B------:R-:W-:Y:S05]  /*d4a0*/  BSYNC.RECONVERGENT B1 ;  /* 0x0000000000017941 */ /* 0x000fea0003800200 */
.L_x_168:
        /* <DEDUP_REMOVED lines=72> */
.L_x_174:
[----:B------:R-:W-:Y:S05]  /*d930*/  BSYNC.RELIABLE B2 ;  /* 0x0000000000027941 */ /* 0x000fea0003800100 */
.L_x_173:
[----:B------:R-:W-:-:S05]  /*d940*/  IMAD.U32 R66, R66, 0x4, R1 ;  /* 0x0000000442427824 */ /* 0x000fca00078e0001 */
[----:B------:R0:W5:Y:S02]  /*d950*/  LDL R29, [R66] ;  /* 0x00000000421d7983 */ /* 0x0001640000100800 */
.L_x_175:
[----:B------:R-:W-:Y:S05]  /*d960*/  BSYNC.RECONVERGENT B1 ;  /* 0x0000000000017941 */ /* 0x000fea0003800200 */
.L_x_172:
        /* <DEDUP_REMOVED lines=72> */
.L_x_178:
[----:B------:R-:W-:Y:S05]  /*ddf0*/  BSYNC.RELIABLE B2 ;  /* 0x0000000000027941 */ /* 0x000fea0003800100 */
.L_x_177:
[----:B------:R-:W-:-:S05]  /*de00*/  IMAD.U32 R66, R66, 0x4, R1 ;  /* 0x0000000442427824 */ /* 0x000fca00078e0001 */
[----:B------:R0:W5:Y:S02]  /*de10*/  LDL R24, [R66] ;  /* 0x0000000042187983 */ /* 0x0001640000100800 */
.L_x_179:
[----:B------:R-:W-:Y:S05]  /*de20*/  BSYNC.RECONVERGENT B1 ;  /* 0x0000000000017941 */ /* 0x000fea0003800200 */
.L_x_176:
        /* <DEDUP_REMOVED lines=72> */
.L_x_182:
[----:B------:R-:W-:Y:S05]  /*e2b0*/  BSYNC.RELIABLE B2 ;  /* 0x0000000000027941 */ /* 0x000fea0003800100 */
.L_x_181:
[----:B------:R-:W-:-:S05]  /*e2c0*/  IMAD.U32 R66, R66, 0x4, R1 ;  /* 0x0000000442427824 */ /* 0x000fca00078e0001 */
[----:B------:R0:W5:Y:S02]  /*e2d0*/  LDL R25, [R66] ;  /* 0x0000000042197983 */ /* 0x0001640000100800 */
.L_x_183:
[----:B------:R-:W-:Y:S05]  /*e2e0*/  BSYNC.RECONVERGENT B1 ;  /* 0x0000000000017941 */ /* 0x000fea0003800200 */
.L_x_180:
        /* <DEDUP_REMOVED lines=27> */
[----:B------:R-:W-:-:S12]  /*e4a0*/  HFMA2 R66, -RZ, RZ, 0, 4.76837158203125e-07 ;  /* 0x00000008ff427431 */ /* 0x000fd800000001ff */
        /* <DEDUP_REMOVED lines=44> */
.L_x_186:
[----:B------:R-:W-:Y:S05]  /*e770*/  BSYNC.RELIABLE B2 ;  /* 0x0000000000027941 */ /* 0x000fea0003800100 */
.L_x_185:
[----:B------:R-:W-:-:S05]  /*e780*/  IMAD.U32 R66, R66, 0x4, R1 ;  /* 0x0000000442427824 */ /* 0x000fca00078e0001 */
[----:B------:R0:W5:Y:S02]  /*e790*/  LDL R20, [R66] ;  /* 0x0000000042147983 */ /* 0x0001640000100800 */
.L_x_187:
[----:B------:R-:W-:Y:S05]  /*e7a0*/  BSYNC.RECONVERGENT B1 ;  /* 0x0000000000017941 */ /* 0x000fea0003800200 */
.L_x_184:
        /* <DEDUP_REMOVED lines=71> */
.L_x_189:
[----:B------:R-:W-:Y:S05]  /*ec20*/  BSYNC.RELIABLE B1 ;  /* 0x0000000000017941 */ /* 0x000fea0003800100 */
.L_x_188:
[----:B------:R-:W-:-:S05]  /*ec30*/  IMAD.U32 R18, R18, 0x4, R1 ;  /* 0x0000000412127824 */ /* 0x000fca00078e0001 */
[----:B------:R1:W5:Y:S02]  /*ec40*/  LDL R21, [R18] ;  /* 0x0000000012157983 */ /* 0x0003640000100800 */
.L_x_99:
[----:B------:R-:W-:Y:S05]  /*ec50*/  BSYNC.RECONVERGENT B0 ;  /* 0x0000000000007941 */ /* 0x000fea0003800200 */
.L_x_98:
[----:B------:R-:W-:Y:S05]  /*ec60*/  WARPSYNC.ALL ;  /* 0x0000000000007948 */ /* 0x000fea0003800000 */
[----:B------:R-:W-:-:S13]  /*ec70*/  ISETP.GE.AND P0, PT, R15, UR4, PT ;  /* 0x000000040f007c0c */ /* 0x000fda000bf06270 */
[----:B------:R-:W-:Y:S05]  /*ec80*/  @!P0 BRA `(.L_x_190) ;  /* 0xffffff8c00ac8947 */ /* 0x000fea000383ffff */
.L_x_93:
[----:B------:R-:W4:Y:S01]  /*ec90*/  S2R R3, SR_TID.X ;  /* 0x0000000000037919 */ /* 0x000f220000002100 */
[----:B------:R-:W4:Y:S08]  /*eca0*/  S2UR UR8, SR_CTAID.X ;  /* 0x00000000000879c3 */ /* 0x000f300000002500 */
[----:B--23--:R-:W4:Y:S02]  /*ecb0*/  LDC R0, c[0x0][0x360] ;  /* 0x0000d800ff007b82 */ /* 0x00cf240000000800 */
[----:B----4-:R-:W-:-:S05]  /*ecc0*/  IMAD R0, R0, UR8, R3 ;  /* 0x0000000800007c24 */ /* 0x010fca000f8e0203 */
[----:B------:R-:W-:-:S13]  /*ecd0*/  ISETP.NE.AND P0, PT, R0, RZ, PT ;  /* 0x000000ff0000720c */ /* 0x000fda0003f05270 */
[----:B------:R-:W-:Y:S05]  /*ece0*/  @P0 EXIT ;  /* 0x000000000000094d */ /* 0x000fea0003800000 */
[----:B------:R-:W2:Y:S02]  /*ecf0*/  LDC.64 R2, c[0x0][0x380] ;  /* 0x0000e000ff027b82 */ /* 0x000ea40000000a00 */
[----:B--2---:R-:W-:Y:S04]  /*ed00*/  STG.E desc[UR6][R2.64], R64 ;  /* 0x0000004002007986 */ /* 0x004fe8000c101906 */
[----:B0----5:R-:W-:Y:S04]  /*ed10*/  STG.E desc[UR6][R2.64+0x5c], R63 ;  /* 0x00005c3f02007986 */ /* 0x021fe8000c101906 */
[----:B------:R-:W-:Y:S04]  /*ed20*/  STG.E desc[UR6][R2.64+0x4], R65 ;  /* 0x0000044102007986 */ /* 0x000fe8000c101906 */
        /* <DEDUP_REMOVED lines=42> */
[----:B------:R-:W-:Y:S01]  /*efd0*/  STG.E desc[UR6][R2.64+0xb4], R21 ;  /* 0x0000b41502007986 */ /* 0x000fe2000c101906 */
[----:B------:R-:W-:Y:S05]  /*efe0*/  EXIT ;  /* 0x000000000000794d */ /* 0x000fea0003800000 */
.L_x_191:
[----:B------:R-:W-:-:S00]  /*eff0*/  BRA `(.L_x_191) ;  /* 0xfffffffc00fc7947 */ /* 0x000fc0000383ffff */
[----:B------:R-:W-:-:S00]  /*f000*/  NOP ;  /* 0x0000000000007918 */ /* 0x000fc00000000000 */
[----:B------:R-:W-:-:S00]  /*f010*/  NOP ;  /* 0x0000000000007918 */ /* 0x000fc00000000000 */
[----:B------:R-:W-:-:S00]  /*f020*/  NOP ;  /* 0x0000000000007918 */ /* 0x000fc00000000000 */
[----:B------:R-:W-:-:S00]  /*f030*/  NOP ;  /* 0x0000000000007918 */ /* 0x000fc00000000000 */
[----:B------:R-:W-:-:S00]  /*f040*/  NOP ;  /* 0x0000000000007918 */ /* 0x000fc00000000000 */
[----:B------:R-:W-:-:S00]  /*f050*/  NOP ;  /* 0x0000000000007918 */ /* 0x000fc00000000000 */
[----:B------:R-:W-:-:S00]  /*f060*/  NOP ;  /* 0x0000000000007918 */ /* 0x000fc00000000000 */
[----:B------:R-:W-:-:S00]  /*f070*/  NOP ;  /* 0x0000000000007918 */ /* 0x000fc00000000000 */
.L_x_289:


//--------------------- .text._Z15shm_array_matchPii --------------------------
	.section	.text._Z15shm_array_matchPii,"ax",@progbits
	.align	128
        .global         _Z15shm_array_matchPii
        .type           _Z15shm_array_matchPii,@function
        .size           _Z15shm_array_matchPii,(.L_x_290 - _Z15shm_array_matchPii)
        .other          _Z15shm_array_matchPii,@"STO_CUDA_ENTRY STV_DEFAULT"
_Z15shm_array_matchPii:
.text._Z15shm_array_matchPii:
[----:B------:R-:W0:Y:S01]  /*0000*/  LDC R1, c[0x0][0x37c] ;  /* 0x0000df00ff017b82 */ /* 0x000e220000000800 */
[----:B------:R-:W1:Y:S07]  /*0010*/  S2R R0, SR_TID.X ;  /* 0x0000000000007919 */ /* 0x000e6e0000002100 */
[----:B------:R-:W2:Y:S01]  /*0020*/  S2UR UR7, SR_CTAID.X ;  /* 0x00000000000779c3 */ /* 0x000ea20000002500 */
[----:B------:R-:W1:Y:S01]  /*0030*/  LDCU UR6, c[0x0][0x360] ;  /* 0x00006c00ff0677ac */ /* 0x000e620008000800 */
[----:B0-----:R-:W-:Y:S01]  /*0040*/  VIADD R1, R1, 0xffffffa0 ;  /* 0xffffffa001017836 */ /* 0x001fe20000000000 */
[----:B------:R-:W0:Y:S05]  /*0050*/  LDCU.64 UR4, c[0x0][0x358] ;  /* 0x00006b00ff0477ac */ /* 0x000e2a0008000a00 */
[----:B------:R-:W3:Y:S01]  /*0060*/  LDC.64 R2, c[0x0][0x380] ;  /* 0x0000e000ff027b82 */ /* 0x000ee20000000a00 */
[----:B--2---:R-:W-:-:S04]  /*0070*/  IMAD.U32 R75, RZ, RZ, UR7 ;  /* 0x00000007ff4b7e24 */ /* 0x004fc8000f8e00ff */
[----:B-1----:R-:W-:Y:S01]  /*0080*/  IMAD R4, R75, UR6, R0 ;  /* 0x000000064b047c24 */ /* 0x002fe2000f8e0200 */
[----:B------:R-:W1:Y:S03]  /*0090*/  LDCU UR6, c[0x0][0x388] ;  /* 0x00007100ff0677ac */ /* 0x000e660008000800 */
[----:B------:R-:W-:-:S04]  /*00a0*/  IMAD R5, R4, 0x2e, RZ ;  /* 0x0000002e04057824 */ /* 0x000fc800078e02ff */
[----:B---3--:R-:W-:-:S05]  /*00b0*/  IMAD.WIDE R2, R5, 0x4, R2 ;  /* 0x0000000405027825 */ /* 0x008fca00078e0202 */
[----:B0-----:R0:W5:Y:S04]  /*00c0*/  LDG.E R26, desc[UR4][R2.64] ;  /* 0x00000004021a7981 */ /* 0x001168000c1e1900 */
        /* <DEDUP_REMOVED lines=45> */
[----:B-1----:R-:W-:Y:S01]  /*03a0*/  UISETP.GE.AND UP0, UPT, UR6, 0x2, UPT ;  /* 0x000000020600788c */ /* 0x002fe2000bf06270 */
[----:B------:R-:W-:Y:S08]  /*03b0*/  BAR.SYNC.DEFER_BLOCKING 0x0 ;  /* 0x0000000000007b1d */ /* 0x000ff00000010000 */
[----:B0-----:R-:W-:Y:S05]  /*03c0*/  BRA.U !UP0, `(.L_x_192) ;  /* 0x0000007908287547 */ /* 0x001fea000b800000 */
[----:B------:R-:W-:Y:S01]  /*03d0*/  IMAD.MOV.U32 R74, RZ, RZ, 0x1 ;  /* 0x00000001ff4a7424 */ /* 0x000fe200078e00ff */
[----:B------:R-:W0:Y:S06]  /*03e0*/  LDCU UR7, c[0x0][0x388] ;  /* 0x00007100ff0777ac */ /* 0x000e2c0008000800 */
.L_x_287:
[----:B---3--:R-:W-:Y:S01]  /*03f0*/  IMAD.MOV.U32 R10, RZ, RZ, R74 ;  /* 0x000000ffff0a7224 */ /* 0x008fe200078e004a */
[----:B-1----:R-:W1:Y:S01]  /*0400*/  LDCU UR6, c[0x0][0x360] ;  /* 0x00006c00ff0677ac */ /* 0x002e620008000800 */
[----:B------:R-:W-:Y:S01]  /*0410*/  IMAD.SHL.U32 R74, R74, 0x2, RZ ;  /* 0x000000024a4a7824 */ /* 0x000fe200078e00ff */
[----:B------:R-:W-:Y:S04]  /*0420*/  BSSY.RECONVERGENT B0, `(.L_x_193) ;  /* 0x000004c000007945 */ /* 0x000fe80003800200 */
[-C--:B------:R-:W-:Y:S02]  /*0430*/  IABS R8, R74.reuse ;  /* 0x0000004a00087213 */ /* 0x080fe40000000000 */
[----:B------:R-:W-:Y:S02]  /*0440*/  IABS R9, R74 ;  /* 0x0000004a00097213 */ /* 0x000fe40000000000 */
[----:B--2---:R-:W2:Y:S01]  /*0450*/  I2F.RP R6, R8 ;  /* 0x0000000800067306 */ /* 0x004ea20000209400 */
[----:B-1----:R-:W-:-:S05]  /*0460*/  IMAD R3, R75, UR6, R0 ;  /* 0x000000064b037c24 */ /* 0x002fca000f8e0200 */
[----:B0-----:R-:W-:Y:S02]  /*0470*/  IABS R2, R3 ;  /* 0x0000000300027213 */ /* 0x001fe40000000000 */
[----:B--2---:R-:W1:Y:S01]  /*0480*/  MUFU.RCP R6, R6 ;  /* 0x0000000600067308 */ /* 0x004e620000001000 */
[----:B------:R-:W-:Y:S01]  /*0490*/  ISETP.GE.AND P2, PT, R3, RZ, PT ;  /* 0x000000ff0300720c */ /* 0x000fe20003f46270 */
[----:B-1----:R-:W-:-:S06]  /*04a0*/  VIADD R4, R6, 0xffffffe ;  /* 0x0ffffffe06047836 */ /* 0x002fcc0000000000 */
[----:B------:R1:W2:Y:S02]  /*04b0*/  F2I.FTZ.U32.TRUNC.NTZ R5, R4 ;  /* 0x0000000400057305 */ /* 0x0002a4000021f000 */
[----:B-1----:R-:W-:Y:S02]  /*04c0*/  IMAD.MOV.U32 R4, RZ, RZ, RZ ;  /* 0x000000ffff047224 */ /* 0x002fe400078e00ff */
[----:B--2---:R-:W-:-:S04]  /*04d0*/  IMAD.MOV R7, RZ, RZ, -R5 ;  /* 0x000000ffff077224 */ /* 0x004fc800078e0a05 */
[----:B------:R-:W-:-:S04]  /*04e0*/  IMAD R7, R7, R8, RZ ;  /* 0x0000000807077224 */ /* 0x000fc800078e02ff */
[----:B------:R-:W-:-:S04]  /*04f0*/  IMAD.HI.U32 R5, R5, R7, R4 ;  /* 0x0000000705057227 */ /* 0x000fc800078e0004 */
[----:B------:R-:W-:Y:S02]  /*0500*/  IMAD.MOV R4, RZ, RZ, -R9 ;  /* 0x000000ffff047224 */ /* 0x000fe400078e0a09 */
[----:B------:R-:W-:-:S04]  /*0510*/  IMAD.HI.U32 R5, R5, R2, RZ ;  /* 0x0000000205057227 */ /* 0x000fc800078e00ff */
[----:B------:R-:W-:-:S05]  /*0520*/  IMAD R5, R5, R4, R2 ;  /* 0x0000000405057224 */ /* 0x000fca00078e0202 */
[----:B------:R-:W-:-:S13]  /*0530*/  ISETP.GT.U32.AND P0, PT, R8, R5, PT ;  /* 0x000000050800720c */ /* 0x000fda0003f04070 */
[----:B------:R-:W-:Y:S01]  /*0540*/  @!P0 IMAD.IADD R5, R5, 0x1, -R8 ;  /* 0x0000000105058824 */ /* 0x000fe200078e0a08 */
[----:B------:R-:W-:-:S04]  /*0550*/  ISETP.NE.AND P0, PT, R74, RZ, PT ;  /* 0x000000ff4a00720c */ /* 0x000fc80003f05270 */
[----:B------:R-:W-:-:S13]  /*0560*/  ISETP.GT.U32.AND P1, PT, R8, R5, PT ;  /* 0x000000050800720c */ /* 0x000fda0003f24070 */
[----:B------:R-:W-:-:S04]  /*0570*/  @!P1 IMAD.IADD R5, R5, 0x1, -R8 ;  /* 0x0000000105059824 */ /* 0x000fc800078e0a08 */
[----:B------:R-:W-:Y:S01]  /*0580*/  @!P2 IMAD.MOV R5, RZ, RZ, -R5 ;  /* 0x000000ffff05a224 */ /* 0x000fe200078e0a05 */
[----:B------:R-:W-:-:S04]  /*0590*/  @!P0 LOP3.LUT R5, RZ, R74, RZ, 0x33, !PT ;  /* 0x0000004aff058212 */ /* 0x000fc800078e33ff */
[----:B------:R-:W-:-:S13]  /*05a0*/  ISETP.NE.AND P0, PT, R5, R10, PT ;  /* 0x0000000a0500720c */ /* 0x000fda0003f05270 */
[----:B----4-:R-:W-:Y:S05]  /*05b0*/  @P0 BRA `(.L_x_194) ;  /* 0x0000000000c80947 */ /* 0x010fea0003800000 */
[----:B------:R-:W-:-:S04]  /*05c0*/  IABS R9, R74 ;  /* 0x0000004a00097213 */ /* 0x000fc80000000000 */
[----:B------:R-:W1:Y:S08]  /*05d0*/  I2F.RP R6, R9 ;  /* 0x0000000900067306 */ /* 0x000e700000209400 */
[----:B-1----:R-:W1:Y:S02]  /*05e0*/  MUFU.RCP R6, R6 ;  /* 0x0000000600067308 */ /* 0x002e640000001000 */
[----:B-1----:R-:W-:-:S06]  /*05f0*/  VIADD R4, R6, 0xffffffe ;  /* 0x0ffffffe06047836 */ /* 0x002fcc0000000000 */
[----:B------:R1:W2:Y:S02]  /*0600*/  F2I.FTZ.U32.TRUNC.NTZ R5, R4 ;  /* 0x0000000400057305 */ /* 0x0002a4000021f000 */
[----:B-1----:R-:W-:Y:S02]  /*0610*/  IMAD.MOV.U32 R4, RZ, RZ, RZ ;  /* 0x000000ffff047224 */ /* 0x002fe400078e00ff */
[----:B--2---:R-:W-:-:S04]  /*0620*/  IMAD.MOV R8, RZ, RZ, -R5 ;  /* 0x000000ffff087224 */ /* 0x004fc800078e0a05 */
[----:B------:R-:W-:Y:S01]  /*0630*/  IMAD R7, R8, R9, RZ ;  /* 0x0000000908077224 */ /* 0x000fe200078e02ff */
[----:B------:R-:W-:-:S03]  /*0640*/  IABS R8, R74 ;  /* 0x0000004a00087213 */ /* 0x000fc60000000000 */
[----:B------:R-:W-:-:S04]  /*0650*/  IMAD.HI.U32 R5, R5, R7, R4 ;  /* 0x0000000705057227 */ /* 0x000fc800078e0004 */
[----:B------:R-:W-:Y:S02]  /*0660*/  IMAD.MOV R7, RZ, RZ, -R8 ;  /* 0x000000ffff077224 */ /* 0x000fe400078e0a08 */
[----:B------:R-:W-:-:S04]  /*0670*/  IMAD.HI.U32 R5, R5, R2, RZ ;  /* 0x0000000205057227 */ /* 0x000fc800078e00ff */
[----:B------:R-:W-:Y:S02]  /*0680*/  IMAD R2, R5, R7, R2 ;  /* 0x0000000705027224 */ /* 0x000fe400078e0202 */
[----:B------:R-:W1:Y:S03]  /*0690*/  S2R R7, SR_CgaCtaId ;  /* 0x0000000000077919 */ /* 0x000e660000008800 */
[----:B------:R-:W-:-:S13]  /*06a0*/  ISETP.GT.U32.AND P2, PT, R9, R2, PT ;  /* 0x000000020900720c */ /* 0x000fda0003f44070 */
[----:B------:R-:W-:Y:S02]  /*06b0*/  @!P2 IMAD.IADD R2, R2, 0x1, -R9 ;  /* 0x000000010202a824 */ /* 0x000fe400078e0a09 */
[----:B------:R-:W-:Y:S01]  /*06c0*/  @!P2 VIADD R5, R5, 0x1 ;  /* 0x000000010505a836 */ /* 0x000fe20000000000 */
[----:B------:R-:W-:Y:S02]  /*06d0*/  ISETP.NE.AND P2, PT, R74, RZ, PT ;  /* 0x000000ff4a00720c */ /* 0x000fe40003f45270 */
[----:B------:R-:W-:Y:S02]  /*06e0*/  ISETP.GE.U32.AND P0, PT, R2, R9, PT ;  /* 0x000000090200720c */ /* 0x000fe40003f06070 */
[----:B------:R-:W-:-:S04]  /*06f0*/  LOP3.LUT R2, R3, R74, RZ, 0x3c, !PT ;  /* 0x0000004a03027212 */ /* 0x000fc800078e3cff */
[----:B------:R-:W-:Y:S02]  /*0700*/  ISETP.GE.AND P1, PT, R2, RZ, PT ;  /* 0x000000ff0200720c */ /* 0x000fe40003f26270 */
[----:B------:R-:W-:-:S04]  /*0710*/  MOV R2, 0x400 ;  /* 0x0000040000027802 */ /* 0x000fc80000000f00 */
[----:B-1----:R-:W-:Y:S02]  /*0720*/  LEA R2, R7, R2, 0x18 ;  /* 0x0000000207027211 */ /* 0x002fe400078ec0ff */
[----:B------:R-:W-:-:S05]  /*0730*/  @P0 IADD3 R5, PT, PT, R5, 0x1, RZ ;  /* 0x0000000105050810 */ /* 0x000fca0007ffe0ff */
[----:B------:R-:W-:Y:S01]  /*0740*/  @!P1 IMAD.MOV R5, RZ, RZ, -R5 ;  /* 0x000000ffff059224 */ /* 0x000fe200078e0a05 */
[----:B------:R-:W-:-:S05]  /*0750*/  @!P2 LOP3.LUT R5, RZ, R74, RZ, 0x33, !PT ;  /* 0x0000004aff05a212 */ /* 0x000fca00078e33ff */
[----:B------:R-:W-:-:S05]  /*0760*/  IMAD R2, R5, 0xb8, R2 ;  /* 0x000000b805027824 */ /* 0x000fca00078e0202 */
[----:B-----5:R1:W-:Y:S04]  /*0770*/  STS.64 [R2], R26 ;  /* 0x0000001a02007388 */ /* 0x0203e80000000a00 */
[----:B------:R1:W-:Y:S04]  /*0780*/  STS.64 [R2+0x8], R30 ;  /* 0x0000081e02007388 */ /* 0x0003e80000000a00 */
        /* <DEDUP_REMOVED lines=20> */
[----:B------:R1:W-:Y:S02]  /*08d0*/  STS.64 [R2+0xb0], R70 ;  /* 0x0000b04602007388 */ /* 0x0003e40000000a00 */
.L_x_194:
[----:B0-----:R-:W-:Y:S05]  /*08e0*/  BSYNC.RECONVERGENT B0 ;  /* 0x0000000000007941 */ /* 0x001fea0003800200 */
.L_x_193:
[----:B-1----:R-:W-:Y:S01]  /*08f0*/  VIADD R2, R74, 0xffffffff ;  /* 0xffffffff4a027836 */ /* 0x002fe20000000000 */
[----:B------:R-:W-:Y:S04]  /*0900*/  BAR.SYNC.DEFER_BLOCKING 0x0 ;  /* 0x0000000000007b1d */ /* 0x000fe80000010000 */
[----:B------:R-:W-:Y:S02]  /*0910*/  LOP3.LUT P0, RZ, R2, R3, RZ, 0xc0, !PT ;  /* 0x0000000302ff7212 */ /* 0x000fe4000780c0ff */
[----:B------:R-:W-:Y:S11]  /*0920*/  BSSY.RECONVERGENT B0, `(.L_x_195) ;  /* 0x0000730000007945 */ /* 0x000ff60003800200 */
[----:B------:R-:W-:Y:S05]  /*0930*/  @P0 BRA `(.L_x_196) ;  /* 0x0000007000b80947 */ /* 0x000fea0003800000 */
[-C--:B------:R-:W-:Y:S01]  /*0940*/  IABS R4, R74.reuse ;  /* 0x0000004a00047213 */ /* 0x080fe20000000000 */
[----:B------:R-:W0:Y:S01]  /*0950*/  S2R R0, SR_TID.X ;  /* 0x0000000000007919 */ /* 0x000e220000002100 */
[----:B------:R-:W1:Y:S01]  /*0960*/  S2UR UR8, SR_CTAID.X ;  /* 0x00000000000879c3 */ /* 0x000e620000002500 */
[----:B------:R-:W0:Y:S01]  /*0970*/  LDCU UR6, c[0x0][0x360] ;  /* 0x00006c00ff0677ac */ /* 0x000e220008000800 */
[----:B------:R-:W2:Y:S01]  /*0980*/  I2F.RP R6, R4 ;  /* 0x0000000400067306 */ /* 0x000ea20000209400 */
[----:B------:R-:W-:Y:S01]  /*0990*/  IABS R8, R74 ;  /* 0x0000004a00087213 */ /* 0x000fe20000000000 */
[----:B------:R-:W-:Y:S04]  /*09a0*/  BSSY.RECONVERGENT B1, `(.L_x_197) ;  /* 0x00000a1000017945 */ /* 0x000fe80003800200 */
[----:B------:R-:W-:Y:S01]  /*09b0*/  BSSY.RELIABLE B2, `(.L_x_198) ;  /* 0x000009d000027945 */ /* 0x000fe20003800100 */
[----:B------:R-:W-:Y:S01]  /*09c0*/  IMAD.MOV R8, RZ, RZ, -R8 ;  /* 0x000000ffff087224 */ /* 0x000fe200078e0a08 */
[----:B--2---:R-:W2:Y:S01]  /*09d0*/  MUFU.RCP R6, R6 ;  /* 0x0000000600067308 */ /* 0x004ea20000001000 */
[----:B-1----:R-:W-:-:S04]  /*09e0*/  IMAD.U32 R75, RZ, RZ, UR8 ;  /* 0x00000008ff4b7e24 */ /* 0x002fc8000f8e00ff */
[----:B0-----:R-:W-:Y:S02]  /*09f0*/  IMAD R5, R75, UR6, R0 ;  /* 0x000000064b057c24 */ /* 0x001fe4000f8e0200 */
[----:B--2---:R-:W-:-:S03]  /*0a00*/  VIADD R2, R6, 0xffffffe ;  /* 0x0ffffffe06027836 */ /* 0x004fc60000000000 */
[----:B------:R-:W-:Y:S01]  /*0a10*/  IABS R6, R5 ;  /* 0x0000000500067213 */ /* 0x000fe20000000000 */
[----:B------:R0:W1:Y:S01]  /*0a20*/  F2I.FTZ.U32.TRUNC.NTZ R3, R2 ;  /* 0x0000000200037305 */ /* 0x000062000021f000 */
[----:B------:R-:W-:-:S04]  /*0a30*/  LOP3.LUT R5, R5, R74, RZ, 0x3c, !PT ;  /* 0x0000004a05057212 */ /* 0x000fc800078e3cff */
[----:B------:R-:W-:Y:S01]  /*0a40*/  ISETP.GE.AND P0, PT, R5, RZ, PT ;  /* 0x000000ff0500720c */ /* 0x000fe20003f06270 */
[----:B0-----:R-:W-:Y:S02]  /*0a50*/  IMAD.MOV.U32 R2, RZ, RZ, RZ ;  /* 0x000000ffff027224 */ /* 0x001fe400078e00ff */
[----:B-1----:R-:W-:-:S04]  /*0a60*/  IMAD.MOV R7, RZ, RZ, -R3 ;  /* 0x000000ffff077224 */ /* 0x002fc800078e0a03 */
[----:B------:R-:W-:-:S04]  /*0a70*/  IMAD R7, R7, R4, RZ ;  /* 0x0000000407077224 */ /* 0x000fc800078e02ff */
[----:B------:R-:W-:-:S04]  /*0a80*/  IMAD.HI.U32 R2, R3, R7, R2 ;  /* 0x0000000703027227 */ /* 0x000fc800078e0002 */
[----:B------:R-:W-:Y:S02]  /*0a90*/  IMAD.MOV.U32 R3, RZ, RZ, R6 ;  /* 0x000000ffff037224 */ /* 0x000fe400078e0006 */
[----:B------:R-:W-:Y:S02]  /*0aa0*/  IMAD.MOV.U32 R6, RZ, RZ, R8 ;  /* 0x000000ffff067224 */ /* 0x000fe400078e0008 */
[----:B------:R-:W-:-:S04]  /*0ab0*/  IMAD.HI.U32 R2, R2, R3, RZ ;  /* 0x0000000302027227 */ /* 0x000fc800078e00ff */
[----:B------:R-:W-:Y:S02]  /*0ac0*/  IMAD R3, R2, R6, R3 ;  /* 0x0000000602037224 */ /* 0x000fe400078e0203 */
[----:B------:R-:W0:Y:S03]  /*0ad0*/  S2R R6, SR_CgaCtaId ;  /* 0x0000000000067919 */ /* 0x000e260000008800 */
[----:B------:R-:W-:-:S13]  /*0ae0*/  ISETP.GT.U32.AND P2, PT, R4, R3, PT ;  /* 0x000000030400720c */ /* 0x000fda0003f44070 */
[----:B------:R-:W-:Y:S02]  /*0af0*/  @!P2 IMAD.IADD R3, R3, 0x1, -R4 ;  /* 0x000000010303a824 */ /* 0x000fe400078e0a04 */
[----:B------:R-:W-:Y:S01]  /*0b00*/  @!P2 VIADD R2, R2, 0x1 ;  /* 0x000000010202a836 */ /* 0x000fe20000000000 */
[----:B------:R-:W-:Y:S02]  /*0b10*/  ISETP.NE.AND P2, PT, R74, RZ, PT ;  /* 0x000000ff4a00720c */ /* 0x000fe40003f45270 */
[----:B------:R-:W-:Y:S02]  /*0b20*/  ISETP.GE.U32.AND P1, PT, R3, R4, PT ;  /* 0x000000040300720c */ /* 0x000fe40003f26070 */
[----:B------:R-:W-:-:S04]  /*0b30*/  MOV R3, 0x400 ;  /* 0x0000040000037802 */ /* 0x000fc80000000f00 */
[----:B0-----:R-:W-:-:S07]  /*0b40*/  LEA R3, R6, R3, 0x18 ;  /* 0x0000000306037211 */ /* 0x001fce00078ec0ff */
[----:B------:R-:W-:-:S04]  /*0b50*/  @P1 VIADD R2, R2, 0x1 ;  /* 0x0000000102021836 */ /* 0x000fc80000000000 */
[----:B------:R-:W-:Y:S01]  /*0b60*/  @!P0 IMAD.MOV R2, RZ, RZ, -R2 ;  /* 0x000000ffff028224 */ /* 0x000fe200078e0a02 */
[----:B------:R-:W-:-:S05]  /*0b70*/  @!P2 LOP3.LUT R2, RZ, R74, RZ, 0x33, !PT ;  /* 0x0000004aff02a212 */ /* 0x000fca00078e33ff */
[----:B------:R-:W-:-:S05]  /*0b80*/  IMAD R76, R2, 0xb8, R3 ;  /* 0x000000b8024c7824 */ /* 0x000fca00078e0203 */
[----:B------:R-:W0:Y:S04]  /*0b90*/  LDS.64 R8, [R76+0x60] ;  /* 0x000060004c087984 */ /* 0x000e280000000a00 */
[----:B------:R-:W1:Y:S04]  /*0ba0*/  LDS.64 R12, [R76+0x68] ;  /* 0x000068004c0c7984 */ /* 0x000e680000000a00 */
[----:B------:R-:W2:Y:S04]  /*0bb0*/  LDS.64 R72, [R76+0x58] ;  /* 0x000058004c487984 */ /* 0x000ea80000000a00 */
[----:B------:R-:W3:Y:S04]  /*0bc0*/  LDS.64 R14, [R76+0x70] ;  /* 0x000070004c0e7984 */ /* 0x000ee80000000a00 */
[----:B------:R-:W4:Y:S04]  /*0bd0*/  LDS.64 R16, [R76+0x78] ;  /* 0x000078004c107984 */ /* 0x000f280000000a00 */
[----:B------:R-:W4:Y:S04]  /*0be0*/  LDS.64 R20, [R76+0x88] ;  /* 0x000088004c147984 */ /* 0x000f280000000a00 */
[----:B------:R-:W4:Y:S04]  /*0bf0*/  LDS.64 R22, [R76+0x90] ;  /* 0x000090004c167984 */ /* 0x000f280000000a00 */
[----:B------:R-:W4:Y:S04]  /*0c00*/  LDS.64 R4, [R76+0xa0] ;  /* 0x0000a0004c047984 */ /* 0x000f280000000a00 */
[----:B------:R-:W4:Y:S04]  /*0c10*/  LDS.64 R18, [R76+0x80] ;  /* 0x000080004c127984 */ /* 0x000f280000000a00 */
[----:B------:R-:W4:Y:S04]  /*0c20*/  LDS.64 R6, [R76+0xa8] ;  /* 0x0000a8004c067984 */ /* 0x000f280000000a00 */
[----:B------:R-:W4:Y:S01]  /*0c30*/  LDS.64 R10, [R76+0x98] ;  /* 0x000098004c0a7984 */ /* 0x000f220000000a00 */
[----:B0-----:R-:W-:-:S02]  /*0c40*/  IMAD.MOV.U32 R25, RZ, RZ, R8 ;  /* 0x000000ffff197224 */ /* 0x001fc400078e0008 */
[----:B------:R-:W-:Y:S01]  /*0c50*/  IMAD.MOV.U32 R8, RZ, RZ, R9 ;  /* 0x000000ffff087224 */ /* 0x000fe200078e0009 */
[----:B------:R-:W0:Y:S01]  /*0c60*/  LDS.64 R2, [R76+0xb0] ;  /* 0x0000b0004c027984 */ /* 0x000e220000000a00 */
[----:B-1----:R-:W-:Y:S02]  /*0c70*/  IMAD.MOV.U32 R9, RZ, RZ, R12 ;  /* 0x000000ffff097224 */ /* 0x002fe400078e000c */
[----:B--2---:R-:W-:-:S03]  /*0c80*/  IMAD.MOV.U32 R24, RZ, RZ, R73 ;  /* 0x000000ffff187224 */ /* 0x004fc600078e0049 */
[----:B------:R1:W-:Y:S01]  /*0c90*/  STL.64 [R1+0x8], R8 ;  /* 0x0000080801007387 */ /* 0x0003e20000100a00 */
[----:B---3--:R-:W-:-:S03]  /*0ca0*/  IMAD.MOV.U32 R12, RZ, RZ, R15 ;  /* 0x000000ffff0c7224 */ /* 0x008fc600078e000f */
[----:B------:R2:W-:Y:S01]  /*0cb0*/  STL.64 [R1], R24 ;  /* 0x0000001801007387 */ /* 0x0005e20000100a00 */
[----:B-1----:R-:W-:Y:S01]  /*0cc0*/  IMAD.MOV.U32 R9, RZ, RZ, R14 ;  /* 0x000000ffff097224 */ /* 0x002fe200078e000e */
[----:B------:R-:W-:Y:S01]  /*0cd0*/  MOV R8, R13 ;  /* 0x0000000d00087202 */ /* 0x000fe20000000f00 */
[----:B----4-:R-:W-:Y:S02]  /*0ce0*/  IMAD.MOV.U32 R14, RZ, RZ, R17 ;  /* 0x000000ffff0e7224 */ /* 0x010fe400078e0011 */
[----:B------:R-:W-:Y:S02]  /*0cf0*/  IMAD.MOV.U32 R17, RZ, RZ, R20 ;  /* 0x000000ffff117224 */ /* 0x000fe400078e0014 */
[----:B------:R-:W-:Y:S01]  /*0d00*/  IMAD.MOV.U32 R20, RZ, RZ, R23 ;  /* 0x000000ffff147224 */ /* 0x000fe200078e0017 */
[----:B------:R-:W-:Y:S01]  /*0d10*/  STL.64 [R1+0x10], R8 ;  /* 0x0000100801007387 */ /* 0x000fe20000100a00 */
[----:B------:R-:W-:Y:S02]  /*0d20*/  IMAD.MOV.U32 R23, RZ, RZ, R4 ;  /* 0x000000ffff177224 */ /* 0x000fe400078e0004 */
[----:B--2---:R-:W-:Y:S01]  /*0d30*/  IMAD.MOV.U32 R24, RZ, RZ, R5 ;  /* 0x000000ffff187224 */ /* 0x004fe200078e0005 */
[----:B------:R-:W-:Y:S01]  /*0d40*/  LDS.64 R8, [R76+0x10] ;  /* 0x000010004c087984 */ /* 0x000fe20000000a00 */
[----:B------:R-:W-:-:S02]  /*0d50*/  IMAD.MOV.U32 R13, RZ, RZ, R16 ;  /* 0x000000ffff0d7224 */ /* 0x000fc400078e0010 */
[----:B------:R-:W-:Y:S01]  /*0d60*/  IMAD.MOV.U32 R15, RZ, RZ, R18 ;  /* 0x000000ffff0f7224 */ /* 0x000fe200078e0012 */
[----:B------:R-:W1:Y:S01]  /*0d70*/  LDS.64 R4, [R76] ;  /* 0x000000004c047984 */ /* 0x000e620000000a00 */
[----:B------:R-:W-:Y:S02]  /*0d80*/  IMAD.MOV.U32 R16, RZ, RZ, R19 ;  /* 0x000000ffff107224 */ /* 0x000fe400078e0013 */
[----:B------:R-:W-:Y:S01]  /*0d90*/  IMAD.MOV.U32 R25, RZ, RZ, R6 ;  /* 0x000000ffff197224 */ /* 0x000fe200078e0006 */
[----:B------:R2:W-:Y:S01]  /*0da0*/  STL.64 [R1+0x18], R12 ;  /* 0x0000180c01007387 */ /* 0x0005e20000100a00 */
[----:B------:R-:W-:Y:S02]  /*0db0*/  IMAD.MOV.U32 R18, RZ, RZ, R21 ;  /* 0x000000ffff127224 */ /* 0x000fe400078e0015 */
[----:B------:R-:W-:Y:S01]  /*0dc0*/  IMAD.MOV.U32 R19, RZ, RZ, R22 ;  /* 0x000000ffff137224 */ /* 0x000fe200078e0016 */
[----:B------:R2:W-:Y:S01]  /*0dd0*/  STL.64 [R1+0x20], R14 ;  /* 0x0000200e01007387 */ /* 0x0005e20000100a00 */
[----:B------:R-:W-:-:S02]  /*0de0*/  IMAD.MOV.U32 R6, RZ, RZ, R7 ;  /* 0x000000ffff067224 */ /* 0x000fc400078e0007 */
[----:B------:R-:W-:Y:S01]  /*0df0*/  IMAD.MOV.U32 R21, RZ, RZ, R10 ;  /* 0x000000ffff157224 */ /* 0x000fe200078e000a */
[----:B------:R2:W-:Y:S01]  /*0e00*/  STL.64 [R1+0x28], R16 ;  /* 0x0000281001007387 */ /* 0x0005e20000100a00 */
[----:B------:R-:W-:Y:S02]  /*0e10*/  IMAD.MOV.U32 R22, RZ, RZ, R11 ;  /* 0x000000ffff167224 */ /* 0x000fe400078e000b */
[----:B0-----:R-:W-:Y:S01]  /*0e20*/  IMAD.MOV.U32 R7, RZ, RZ, R2 ;  /* 0x000000ffff077224 */ /* 0x001fe200078e0002 */
[----:B------:R2:W-:Y:S01]  /*0e30*/  STL.64 [R1+0x30], R18 ;  /* 0x0000301201007387 */ /* 0x0005e20000100a00 */
[----:B------:R-:W-:-:S03]  /*0e40*/  HFMA2 R2, -RZ, RZ, 0, 0 ;  /* 0x00000000ff027431 */ /* 0x000fc600000001ff */
[----:B------:R2:W-:Y:S04]  /*0e50*/  STL.64 [R1+0x38], R20 ;  /* 0x0000381401007387 */ /* 0x0005e80000100a00 */
[----:B------:R2:W-:Y:S04]  /*0e60*/  STL.64 [R1+0x40], R22 ;  /* 0x0000401601007387 */ /* 0x0005e80000100a00 */
[----:B------:R2:W-:Y:S04]  /*0e70*/  STL.64 [R1+0x48], R24 ;  /* 0x0000481801007387 */ /* 0x0005e80000100a00 */
[----:B------:R2:W-:Y:S04]  /*0e80*/  STL.64 [R1+0x50], R6 ;  /* 0x0000500601007387 */ /* 0x0005e80000100a00 */
[----:B------:R2:W0:Y:S04]  /*0e90*/  LDS.64 R6, [R76+0x8] ;  /* 0x000008004c067984 */ /* 0x0004280000000a00 */
[----:B------:R2:W3:Y:S01]  /*0ea0*/  LDS.64 R10, [R76+0x18] ;  /* 0x000018004c0a7984 */ /* 0x0004e20000000a00 */
[----:B-1---5:R-:W-:-:S03]  /*0eb0*/  ISETP.NE.AND P0, PT, R69, R4, PT ;  /* 0x000000044500720c */ /* 0x022fc60003f05270 */
[----:B------:R2:W1:Y:S04]  /*0ec0*/  LDS.64 R12, [R76+0x20] ;  /* 0x000020004c0c7984 */ /* 0x0004680000000a00 */
[----:B------:R2:W4:Y:S04]  /*0ed0*/  LDS.64 R14, [R76+0x28] ;  /* 0x000028004c0e7984 */ /* 0x0005280000000a00 */
[----:B------:R2:W0:Y:S04]  /*0ee0*/  LDS.64 R16, [R76+0x30] ;  /* 0x000030004c107984 */ /* 0x0004280000000a00 */
[----:B------:R2:W0:Y:S04]  /*0ef0*/  LDS.64 R18, [R76+0x38] ;  /* 0x000038004c127984 */ /* 0x0004280000000a00 */
[----:B------:R2:W0:Y:S04]  /*0f00*/  LDS.64 R20, [R76+0x40] ;  /* 0x000040004c147984 */ /* 0x0004280000000a00 */
[----:B------:R2:W0:Y:S04]  /*0f10*/  LDS.64 R22, [R76+0x48] ;  /* 0x000048004c167984 */ /* 0x0004280000000a00 */
[----:B------:R2:W0:Y:S04]  /*0f20*/  LDS.64 R24, [R76+0x50] ;  /* 0x000050004c187984 */ /* 0x0004280000000a00 */
[----:B------:R2:W-:Y:S01]  /*0f30*/  STL [R1+0x58], R3 ;  /* 0x0000580301007387 */ /* 0x0005e20000100800 */
[----:B------:R-:W-:Y:S05]  /*0f40*/  @!P0 BRA `(.L_x_199) ;  /* 0x00000004000c8947 */ /* 0x000fea0003800000 */
[----:B------:R-:W-:Y:S01]  /*0f50*/  ISETP.NE.AND P0, PT, R69, R5, PT ;  /* 0x000000054500720c */ /* 0x000fe20003f05270 */
[----:B------:R-:W-:-:S12]  /*0f60*/  IMAD.MOV.U32 R2, RZ, RZ, 0x1 ;  /* 0x00000001ff027424 */ /* 0x000fd800078e00ff */
[----:B------:R-:W-:Y:S05]  /*0f70*/  @!P0 BRA `(.L_x_199) ;  /* 0x0000000400008947 */ /* 0x000fea0003800000 */
[----:B0-----:R-:W-:Y:S01]  /*0f80*/  ISETP.NE.AND P0, PT, R69, R6, PT ;  /* 0x000000064500720c */ /* 0x001fe20003f05270 */
        /* <DEDUP_REMOVED lines=11> */
[----:B---3--:R-:W-:Y:S01]  /*1040*/  ISETP.NE.AND P0, PT, R69, R10, PT ;  /* 0x0000000a4500720c */ /* 0x008fe20003f05270 */
[----:B------:R-:W-:-:S12]  /*1050*/  IMAD.MOV.U32 R2, RZ, RZ, 0x6 ;  /* 0x00000006ff027424 */ /* 0x000fd800078e00ff */
[----:B------:R-:W-:Y:S05]  /*1060*/  @!P0 BRA `(.L_x_199) ;  /* 0x0000000000c48947 */ /* 0x000fea0003800000 */
[----:B------:R-:W-:Y:S01]  /*1070*/  ISETP.NE.AND P0, PT, R69, R11, PT ;  /* 0x0000000b4500720c */ /* 0x000fe20003f05270 */
[----:B------:R-:W-:-:S12]  /*1080*/  IMAD.MOV.U32 R2, RZ, RZ, 0x7 ;  /* 0x00000007ff027424 */ /* 0x000fd800078e00ff */
[----:B------:R-:W-:Y:S05]  /*1090*/  @!P0 BRA `(.L_x_199) ;  /* 0x0000000000b88947 */ /* 0x000fea0003800000 */
[----:B-1----:R-:W-:Y:S01]  /*10a0*/  ISETP.NE.AND P0, PT, R69, R12, PT ;  /* 0x0000000c4500720c */ /* 0x002fe20003f05270 */
[----:B------:R-:W-:-:S12]  /*10b0*/  IMAD.MOV.U32 R2, RZ, RZ, 0x8 ;  /* 0x00000008ff027424 */ /* 0x000fd800078e00ff */
[----:B------:R-:W-:Y:S05]  /*10c0*/  @!P0 BRA `(.L_x_199) ;  /* 0x0000000000ac8947 */ /* 0x000fea0003800000 */
[----:B------:R-:W-:Y:S01]  /*10d0*/  ISETP.NE.AND P0, PT, R69, R13, PT ;  /* 0x0000000d4500720c */ /* 0x000fe20003f05270 */
[----:B------:R-:W-:-:S12]  /*10e0*/  IMAD.MOV.U32 R2, RZ, RZ, 0x9 ;  /* 0x00000009ff027424 */ /* 0x000fd800078e00ff */
[----:B------:R-:W-:Y:S05]  /*10f0*/  @!P0 BRA `(.L_x_199) ;  /* 0x0000000000a08947 */ /* 0x000fea0003800000 */
[----:B----4-:R-:W-:Y:S01]  /*1100*/  ISETP.NE.AND P0, PT, R69, R14, PT ;  /* 0x0000000e4500720c */ /* 0x010fe20003f05270 */
        /* <DEDUP_REMOVED lines=39> */
.L_x_199:
[----:B------:R-:W-:Y:S05]  /*1380*/  BSYNC.RELIABLE B2 ;  /* 0x0000000000027941 */ /* 0x000fea0003800100 */
.L_x_198:
[----:B------:R-:W-:-:S05]  /*1390*/  IMAD.U32 R2, R2, 0x4, R1 ;  /* 0x0000000402027824 */ /* 0x000fca00078e0001 */
[----:B------:R0:W5:Y:S02]  /*13a0*/  LDL R69, [R2] ;  /* 0x0000000002457983 */ /* 0x0001640000100800 */
.L_x_200:
[----:B------:R-:W-:Y:S05]  /*13b0*/  BSYNC.RECONVERGENT B1 ;  /* 0x0000000000017941 */ /* 0x000fea0003800200 */
.L_x_197:
        /* <DEDUP_REMOVED lines=72> */
.L_x_203:
[----:B------:R-:W-:Y:S05]  /*1840*/  BSYNC.RELIABLE B2 ;  /* 0x0000000000027941 */ /* 0x000fea0003800100 */
.L_x_202:
[----:B------:R-:W-:-:S05]  /*1850*/  IMAD.U32 R2, R2, 0x4, R1 ;  /* 0x0000000402027824 */ /* 0x000fca00078e0001 */
[----:B------:R0:W5:Y:S02]  /*1860*/  LDL R28, [R2] ;  /* 0x00000000021c7983 */ /* 0x0001640000100800 */
.L_x_204:
[----:B------:R-:W-:Y:S05]  /*1870*/  BSYNC.RECONVERGENT B1 ;  /* 0x0000000000017941 */ /* 0x000fea0003800200 */
.L_x_201:
        /* <DEDUP_REMOVED lines=20> */
[----:B---3--:R-:W-:Y:S02]  /*19c0*/  ISETP.NE.AND P0, PT, R29, R10, PT ;  /* 0x0000000a1d00720c */ /* 0x008fe40003f05270 */
[----:B------:R-:W-:-:S11]  /*19d0*/  MOV R2, 0x6 ;  /* 0x0000000600027802 */ /* 0x000fd60000000f00 */
        /* <DEDUP_REMOVED lines=50> */
.L_x_207:
[----:B------:R-:W-:Y:S05]  /*1d00*/  BSYNC.RELIABLE B2 ;  /* 0x0000000000027941 */ /* 0x000fea0003800100 */
.L_x_206:
[----:B------:R-:W-:-:S05]  /*1d10*/  IMAD.U32 R2, R2, 0x4, R1 ;  /* 0x0000000402027824 */ /* 0x000fca00078e0001 */
[----:B------:R0:W5:Y:S02]  /*1d20*/  LDL R29, [R2] ;  /* 0x00000000021d7983 */ /* 0x0001640000100800 */
.L_x_208:
[----:B------:R-:W-:Y:S05]  /*1d30*/  BSYNC.RECONVERGENT B1 ;  /* 0x0000000000017941 */ /* 0x000fea0003800200 */
.L_x_205:
        /* <DEDUP_REMOVED lines=72> */
.L_x_211:
[----:B------:R-:W-:Y:S05]  /*21c0*/  BSYNC.RELIABLE B2 ;  /* 0x0000000000027941 */ /* 0x000fea0003800100 */
.L_x_210:
[----:B------:R-:W-:-:S05]  /*21d0*/  IMAD.U32 R2, R2, 0x4, R1 ;  /* 0x0000000402027824 */ /* 0x000fca00078e0001 */
[----:B------:R0:W5:Y:S02]  /*21e0*/  LDL R32, [R2] ;  /* 0x0000000002207983 */ /* 0x0001640000100800 */
.L_x_212:
[----:B------:R-:W-:Y:S05]  /*21f0*/  BSYNC.RECONVERGENT B1 ;  /* 0x0000000000017941 */ /* 0x000fea0003800200 */
.L_x_209:
        /* <DEDUP_REMOVED lines=72> */
.L_x_215:
[----:B------:R-:W-:Y:S05]  /*2680*/  BSYNC.RELIABLE B2 ;  /* 0x0000000000027941 */ /* 0x000fea0003800100 */
.L_x_214:
[----:B------:R-:W-:-:S05]  /*2690*/  IMAD.U32 R2, R2, 0x4, R1 ;  /* 0x0000000402027824 */ /* 0x000fca00078e0001 */
[----:B------:R0:W5:Y:S02]  /*26a0*/  LDL R33, [R2] ;  /* 0x0000000002217983 */ /* 0x0001640000100800 */
.L_x_216:
[----:B------:R-:W-:Y:S05]  /*26b0*/  BSYNC.RECONVERGENT B1 ;  /* 0x0000000000017941 */ /* 0x000fea0003800200 */
.L_x_213:
        /* <DEDUP_REMOVED lines=72> */
.L_x_219:
[----:B------:R-:W-:Y:S05]  /*2b40*/  BSYNC.RELIABLE B2 ;  /* 0x0000000000027941 */ /* 0x000fea0003800100 */
.L_x_218:
[----:B------:R-:W-:-:S05]  /*2b50*/  IMAD.U32 R2, R2, 0x4, R1 ;  /* 0x0000000402027824 */ /* 0x000fca00078e0001 */
[----:B------:R0:W5:Y:S02]  /*2b60*/  LDL R36, [R2] ;  /* 0x0000000002247983 */ /* 0x0001640000100800 */
.L_x_220:
[----:B------:R-:W-:Y:S05]  /*2b70*/  BSYNC.RECONVERGENT B1 ;  /* 0x0000000000017941 */ /* 0x000fea0003800200 */
.L_x_217:
        /* <DEDUP_REMOVED lines=72> */
.L_x_223:
[----:B------:R-:W-:Y:S05]  /*3000*/  BSYNC.RELIABLE B2 ;  /* 0x0000000000027941 */ /* 0x000fea0003800100 */
.L_x_222:
[----:B------:R-:W-:-:S05]  /*3010*/  IMAD.U32 R2, R2, 0x4, R1 ;  /* 0x0000000402027824 */ /* 0x000fca00078e0001 */
[----:B------:R0:W5:Y:S02]  /*3020*/  LDL R37, [R2] ;  /* 0x0000000002257983 */ /* 0x0001640000100800 */
.L_x_224:
[----:B------:R-:W-:Y:S05]  /*3030*/  BSYNC.RECONVERGENT B1 ;  /* 0x0000000000017941 */ /* 0x000fea0003800200 */
.L_x_221:
        /* <DEDUP_REMOVED lines=72> */
.L_x_227:
[----:B------:R-:W-:Y:S05]  /*34c0*/  BSYNC.RELIABLE B2 ;  /* 0x0000000000027941 */ /* 0x000fea0003800100 */
.L_x_226:
[----:B------:R-:W-:-:S05]  /*34d0*/  IMAD.U32 R2, R2, 0x4, R1 ;  /* 0x0000000402027824 */ /* 0x000fca00078e0001 */
[----:B------:R0:W5:Y:S02]  /*34e0*/  LDL R40, [R2] ;  /* 0x0000000002287983 */ /* 0x0001640000100800 */
.L_x_228:
[----:B------:R-:W-:Y:S05]  /*34f0*/  BSYNC.RECONVERGENT B1 ;  /* 0x0000000000017941 */ /* 0x000fea0003800200 */
.L_x_225:
        /* <DEDUP_REMOVED lines=72> */
.L_x_231:
[----:B------:R-:W-:Y:S05]  /*3980*/  BSYNC.RELIABLE B2 ;  /* 0x0000000000027941 */ /* 0x000fea0003800100 */
.L_x_230:
[----:B------:R-:W-:-:S05]  /*3990*/  IMAD.U32 R2, R2, 0x4, R1 ;  /* 0x0000000402027824 */ /* 0x000fca00078e0001 */
[----:B------:R0:W5:Y:S02]  /*39a0*/  LDL R41, [R2] ;  /* 0x0000000002297983 */ /* 0x0001640000100800 */
.L_x_232:
[----:B------:R-:W-:Y:S05]  /*39b0*/  BSYNC.RECONVERGENT B1 ;  /* 0x0000000000017941 */ /* 0x000fea0003800200 */
.L_x_229:
        /* <DEDUP_REMOVED lines=72> */
.L_x_235:
[----:B------:R-:W-:Y:S05]  /*3e40*/  BSYNC.RELIABLE B2 ;  /* 0x0000000000027941 */ /* 0x000fea0003800100 */
.L_x_234:
[----:B------:R-:W-:-:S05]  /*3e50*/  IMAD.U32 R2, R2, 0x4, R1 ;  /* 0x0000000402027824 */ /* 0x000fca00078e0001 */
[----:B------:R0:W5:Y:S02]  /*3e60*/  LDL R44, [R2] ;  /* 0x00000000022c7983 */ /* 0x0001640000100800 */
.L_x_236:
[----:B------:R-:W-:Y:S05]  /*3e70*/  BSYNC.RECONVERGENT B1 ;  /* 0x0000000000017941 */ /* 0x000fea0003800200 */
.L_x_233:
        /* <DEDUP_REMOVED lines=72> */
.L_x_239:
[----:B------:R-:W-:Y:S05]  /*4300*/  BSYNC.RELIABLE B2 ;  /* 0x0000000000027941 */ /* 0x000fea0003800100 */
.L_x_238:
[----:B------:R-:W-:-:S05]  /*4310*/  IMAD.U32 R2, R2, 0x4, R1 ;  /* 0x0000000402027824 */ /* 0x000fca00078e0001 */
[----:B------:R0:W5:Y:S02]  /*4320*/  LDL R45, [R2] ;  /* 0x00000000022d7983 */ /* 0x0001640000100800 */
.L_x_240:
[----:B------:R-:W-:Y:S05]  /*4330*/  BSYNC.RECONVERGENT B1 ;  /* 0x0000000000017941 */ /* 0x000fea0003800200 */
.L_x_237:
        /* <DEDUP_REMOVED lines=72> */
.L_x_243:
[----:B------:R-:W-:Y:S05]  /*47c0*/  BSYNC.RELIABLE B2 ;  /* 0x0000000000027941 */ /* 0x000fea0003800100 */
.L_x_242:
[----:B------:R-:W-:-:S05]  /*47d0*/  IMAD.U32 R2, R2, 0x4, R1 ;  /* 0x0000000402027824 */ /* 0x000fca00078e0001 */
[----:B------:R0:W5:Y:S02]  /*47e0*/  LDL R48, [R2] ;  /* 0x0000000002307983 */ /* 0x0001640000100800 */
.L_x_244:
[----:B------:R-:W-:Y:S05]  /*47f0*/  BSYNC.RECONVERGENT B1 ;  /* 0x0000000000017941 */ /* 0x000fea0003800200 */
.L_x_241:
        /* <DEDUP_REMOVED lines=72> */
.L_x_247:
[----:B------:R-:W-:Y:S05]  /*4c80*/  BSYNC.RELIABLE B2 ;  /* 0x0000000000027941 */ /* 0x000fea0003800100 */
.L_x_246:
[----:B------:R-:W-:-:S05]  /*4c90*/  IMAD.U32 R2, R2, 0x4, R1 ;  /* 0x0000000402027824 */ /* 0x000fca00078e0001 */
[----:B------:R0:W5:Y:S02]  /*4ca0*/  LDL R49, [R2] ;  /* 0x0000000002317983 */ /* 0x0001640000100800 */
.L_x_248:
[----:B------:R-:W-:Y:S05]  /*4cb0*/  BSYNC.RECONVERGENT B1 ;  /* 0x0000000000017941 */ /* 0x000fea0003800200 */
.L_x_245:
        /* <DEDUP_REMOVED lines=72> */
.L_x_251:
[----:B------:R-:W-:Y:S05]  /*5140*/  BSYNC.RELIABLE B2 ;  /* 0x0000000000027941 */ /* 0x000fea0003800100 */
.L_x_250:
[----:B------:R-:W-:-:S05]  /*5150*/  IMAD.U32 R2, R2, 0x4, R1 ;  /* 0x0000000402027824 */ /* 0x000fca00078e0001 */
[----:B------:R0:W5:Y:S02]  /*5160*/  LDL R52, [R2] ;  /* 0x0000000002347983 */ /* 0x0001640000100800 */
.L_x_252:
[----:B------:R-:W-:Y:S05]  /*5170*/  BSYNC.RECONVERGENT B1 ;  /* 0x0000000000017941 */ /* 0x000fea0003800200 */
.L_x_249:
        /* <DEDUP_REMOVED lines=72> */
.L_x_255:
[----:B------:R-:W-:Y:S05]  /*5600*/  BSYNC.RELIABLE B2 ;  /* 0x0000000000027941 */ /* 0x000fea0003800100 */
.L_x_254:
[----:B------:R-:W-:-:S05]  /*5610*/  IMAD.U32 R2, R2, 0x4, R1 ;  /* 0x0000000402027824 */ /* 0x000fca00078e0001 */
[----:B------:R0:W5:Y:S02]  /*5620*/  LDL R53, [R2] ;  /* 0x0000000002357983 */ /* 0x0001640000100800 */
.L_x_256:
[----:B------:R-:W-:Y:S05]  /*5630*/  BSYNC.RECONVERGENT B1 ;  /* 0x0000000000017941 */ /* 0x000fea0003800200 */
.L_x_253:
        /* <DEDUP_REMOVED lines=72> */
.L_x_259:
[----:B------:R-:W-:Y:S05]  /*5ac0*/  BSYNC.RELIABLE B2 ;  /* 0x0000000000027941 */ /* 0x000fea0003800100 */
.L_x_258:
[----:B------:R-:W-:-:S05]  /*5ad0*/  IMAD.U32 R2, R2, 0x4, R1 ;  /* 0x0000000402027824 */ /* 0x000fca00078e0001 */
[----:B------:R0:W5:Y:S02]  /*5ae0*/  LDL R56, [R2] ;  /* 0x0000000002387983 */ /* 0x0001640000100800 */
.L_x_260:
[----:B------:R-:W-:Y:S05]  /*5af0*/  BSYNC.RECONVERGENT B1 ;  /* 0x0000000000017941 */ /* 0x000fea0003800200 */
.L_x_257:
        /* <DEDUP_REMOVED lines=72> */
.L_x_263:
[----:B------:R-:W-:Y:S05]  /*5f80*/  BSYNC.RELIABLE B2 ;  /* 0x0000000000027941 */ /* 0x000fea0003800100 */
.L_x_262:
[----:B------:R-:W-:-:S05]  /*5f90*/  IMAD.U32 R2, R2, 0x4, R1 ;  /* 0x0000000402027824 */ /* 0x000fca00078e0001 */
[----:B------:R0:W5:Y:S02]  /*5fa0*/  LDL R57, [R2] ;  /* 0x0000000002397983 */ /* 0x0001640000100800 */
.L_x_264:
[----:B------:R-:W-:Y:S05]  /*5fb0*/  BSYNC.RECONVERGENT B1 ;  /* 0x0000000000017941 */ /* 0x000fea0003800200 */
.L_x_261:
        /* <DEDUP_REMOVED lines=72> */
.L_x_267:
[----:B------:R-:W-:Y:S05]  /*6440*/  BSYNC.RELIABLE B2 ;  /* 0x0000000000027941 */ /* 0x000fea0003800100 */
.L_x_266:
[----:B------:R-:W-:-:S05]  /*6450*/  IMAD.U32 R2, R2, 0x4, R1 ;  /* 0x0000000402027824 */ /* 0x000fca00078e0001 */
[----:B------:R0:W5:Y:S02]  /*6460*/  LDL R60, [R2] ;  /* 0x00000000023c7983 */ /* 0x0001640000100800 */
.L_x_268:
[----:B------:R-:W-:Y:S05]  /*6470*/  BSYNC.RECONVERGENT B1 ;  /* 0x0000000000017941 */ /* 0x000fea0003800200 */
.L_x_265:
        /* <DEDUP_REMOVED lines=72> */
.L_x_271:
[----:B------:R-:W-:Y:S05]  /*6900*/  BSYNC.RELIABLE B2 ;  /* 0x0000000000027941 */ /* 0x000fea0003800100 */
.L_x_270:
[----:B------:R-:W-:-:S05]  /*6910*/  IMAD.U32 R2, R2, 0x4, R1 ;  /* 0x0000000402027824 */ /* 0x000fca00078e0001 */
[----:B------:R0:W5:Y:S02]  /*6920*/  LDL R61, [R2] ;  /* 0x00000000023d7983 */ /* 0x0001640000100800 */
.L_x_272:
[----:B------:R-:W-:Y:S05]  /*6930*/  BSYNC.RECONVERGENT B1 ;  /* 0x0000000000017941 */ /* 0x000fea0003800200 */
.L_x_269:
        /* <DEDUP_REMOVED lines=72> */
.L_x_275:
[----:B------:R-:W-:Y:S05]  /*6dc0*/  BSYNC.RELIABLE B2 ;  /* 0x0000000000027941 */ /* 0x000fea0003800100 */
.L_x_274:
[----:B------:R-:W-:-:S05]  /*6dd0*/  IMAD.U32 R2, R2, 0x4, R1 ;  /* 0x0000000402027824 */ /* 0x000fca00078e0001 */
[----:B------:R0:W5:Y:S02]  /*6de0*/  LDL R64, [R2] ;  /* 0x0000000002407983 */ /* 0x0001640000100800 */
.L_x_276:
[----:B------:R-:W-:Y:S05]  /*6df0*/  BSYNC.RECONVERGENT B1 ;  /* 0x0000000000017941 */ /* 0x000fea0003800200 */
.L_x_273:
        /* <DEDUP_REMOVED lines=72> */
.L_x_279:
[----:B------:R-:W-:Y:S05]  /*7280*/  BSYNC.RELIABLE B2 ;  /* 0x0000000000027941 */ /* 0x000fea0003800100 */
.L_x_278:
[----:B------:R-:W-:-:S05]  /*7290*/  IMAD.U32 R2, R2, 0x4, R1 ;  /* 0x0000000402027824 */ /* 0x000fca00078e0001 */
[----:B------:R0:W5:Y:S02]  /*72a0*/  LDL R65, [R2] ;  /* 0x0000000002417983 */ /* 0x0001640000100800 */
.L_x_280:
[----:B------:R-:W-:Y:S05]  /*72b0*/  BSYNC.RECONVERGENT B1 ;  /* 0x0000000000017941 */ /* 0x000fea0003800200 */
.L_x_277:
        /* <DEDUP_REMOVED lines=72> */
.L_x_283:
[----:B------:R-:W-:Y:S05]  /*7740*/  BSYNC.RELIABLE B2 ;  /* 0x0000000000027941 */ /* 0x000fea0003800100 */
.L_x_282:
[----:B------:R-:W-:-:S05]  /*7750*/  IMAD.U32 R2, R2, 0x4, R1 ;  /* 0x0000000402027824 */ /* 0x000fca00078e0001 */
[----:B------:R0:W5:Y:S02]  /*7760*/  LDL R70, [R2] ;  /* 0x0000000002467983 */ /* 0x0001640000100800 */
.L_x_284:
[----:B------:R-:W-:Y:S05]  /*7770*/  BSYNC.RECONVERGENT B1 ;  /* 0x0000000000017941 */ /* 0x000fea0003800200 */
.L_x_281:
[----:B------:R-:W-:Y:S01]  /*7780*/  ISETP.NE.AND P0, PT, R71, R4, PT ;  /* 0x000000044700720c */ /* 0x000fe20003f05270 */
[----:B------:R-:W-:Y:S01]  /*7790*/  BSSY.RELIABLE B1, `(.L_x_285) ;  /* 0x0000046000017945 */ /* 0x000fe20003800100 */
[----:B0-----:R-:W-:-:S11]  /*77a0*/  IMAD.MOV.U32 R2, RZ, RZ, RZ ;  /* 0x000000ffff027224 */ /* 0x001fd600078e00ff */
        /* <DEDUP_REMOVED lines=23> */
[----:B------:R-:W-:-:S12]  /*7920*/  HFMA2 R2, -RZ, RZ, 0, 4.76837158203125e-07 ;  /* 0x00000008ff027431 */ /* 0x000fd800000001ff */
        /* <DEDUP_REMOVED lines=44> */
.L_x_286:
[----:B------:R-:W-:Y:S05]  /*7bf0*/  BSYNC.RELIABLE B1 ;  /* 0x0000000000017941 */ /* 0x000fea0003800100 */
.L_x_285:
[----:B------:R-:W-:-:S05]  /*7c00*/  IMAD.U32 R2, R2, 0x4, R1 ;  /* 0x0000000402027824 */ /* 0x000fca00078e0001 */
[----:B------:R0:W5:Y:S02]  /*7c10*/  LDL R71, [R2] ;  /* 0x0000000002477983 */ /* 0x0001640000100800 */
.L_x_196:
[----:B------:R-:W-:Y:S05]  /*7c20*/  BSYNC.RECONVERGENT B0 ;  /* 0x0000000000007941 */ /* 0x000fea0003800200 */
.L_x_195:
[----:B------:R-:W-:Y:S05]  /*7c30*/  WARPSYNC.ALL ;  /* 0x0000000000007948 */ /* 0x000fea0003800000 */
[----:B------:R-:W-:Y:S01]  /*7c40*/  BAR.SYNC.DEFER_BLOCKING 0x0 ;  /* 0x0000000000007b1d */ /* 0x000fe20000010000 */
[----:B------:R-:W-:-:S13]  /*7c50*/  ISETP.GE.AND P0, PT, R74, UR7, PT ;  /* 0x000000074a007c0c */ /* 0x000fda000bf06270 */
[----:B------:R-:W-:Y:S05]  /*7c60*/  @!P0 BRA `(.L_x_287) ;  /* 0xffffff8400e08947 */ /* 0x000fea000383ffff */
.L_x_192:
[----:B--2---:R-:W2:Y:S01]  /*7c70*/  S2R R3, SR_TID.X ;  /* 0x0000000000037919 */ /* 0x004ea20000002100 */
[----:B------:R-:W2:Y:S08]  /*7c80*/  S2UR UR6, SR_CTAID.X ;  /* 0x00000000000679c3 */ /* 0x000eb00000002500 */
[----:B------:R-:W2:Y:S02]  /*7c90*/  LDC R0, c[0x0][0x360] ;  /* 0x0000d800ff007b82 */ /* 0x000ea40000000800 */
[----:B--2---:R-:W-:-:S05]  /*7ca0*/  IMAD R0, R0, UR6, R3 ;  /* 0x0000000600007c24 */ /* 0x004fca000f8e0203 */
[----:B------:R-:W-:-:S13]  /*7cb0*/  ISETP.NE.AND P0, PT, R0, RZ, PT ;  /* 0x000000ff0000720c */ /* 0x000fda0003f05270 */
[----:B------:R-:W-:Y:S05]  /*7cc0*/  @P0 EXIT ;  /* 0x000000000000094d */ /* 0x000fea0003800000 */
[----:B0-----:R-:W0:Y:S02]  /*7cd0*/  LDC.64 R2, c[0x0][0x380] ;  /* 0x0000e000ff027b82 */ /* 0x001e240000000a00 */
        /* <DEDUP_REMOVED lines=47> */
.L_x_288:
        /* <DEDUP_REMOVED lines=11> */
.L_x_290:


//--------------------- .nv.global.init           --------------------------
	.section	.nv.global.init,"aw",@progbits
	.align	4
.nv.global.init:
	.type		mrg32k3aM1SubSeq,@object
	.size		mrg32k3aM1SubSeq,(mrg32k3aM2SubSeq - mrg32k3aM1SubSeq)
mrg32k3aM1SubSeq:
        /*0000*/ 	.byte	0x0b, 0xcc, 0xee, 0x04, 0x73, 0x29, 0x8b, 0x6f, 0xf6, 0x53, 0x03, 0xf6, 0x23, 0xf6, 0xea, 0xda
        /* <DEDUP_REMOVED lines=125> */
	.type		mrg32k3aM2SubSeq,@object
	.size		mrg32k3aM2SubSeq,(mrg32k3aM1 - mrg32k3aM2SubSeq)
mrg32k3aM2SubSeq:
        /* <DEDUP_REMOVED lines=126> */
	.type		mrg32k3aM1,@object
	.size		mrg32k3aM1,(mrg32k3aM1Seq - mrg32k3aM1)
mrg32k3aM1:
        /* <DEDUP_REMOVED lines=144> */
	.type		mrg32k3aM1Seq,@object
	.size		mrg32k3aM1Seq,(mrg32k3aM2 - mrg32k3aM1Seq)
mrg32k3aM1Seq:
        /* <DEDUP_REMOVED lines=144> */
	.type		mrg32k3aM2,@object
	.size		mrg32k3aM2,(mrg32k3aM2Seq - mrg32k3aM2)
mrg32k3aM2:
        /* <DEDUP_REMOVED lines=144> */
	.type		mrg32k3aM2Seq,@object
	.size		mrg32k3aM2Seq,(precalc_xorwow_matrix - mrg32k3aM2Seq)
mrg32k3aM2Seq:
        /* <DEDUP_REMOVED lines=144> */
	.type		precalc_xorwow_matrix,@object
	.size		precalc_xorwow_matrix,(precalc_xorwow_offset_matrix - precalc_xorwow_matrix)
precalc_xorwow_matrix:
        /* <DEDUP_REMOVED lines=6400> */
	.type		precalc_xorwow_offset_matrix,@object
	.size		precalc_xorwow_offset_matrix,(.L_1 - precalc_xorwow_offset_matrix)
precalc_xorwow_offset_matrix:
        /* <DEDUP_REMOVED lines=6400> */
.L_1:


//--------------------- .nv.shared._Z16shfl_array_matchPii --------------------------
	.section	.nv.shared._Z16shfl_array_matchPii,"aw",@nobits
	.sectionflags	@""
	.align	16
	.zero		1024


//--------------------- .nv.shared.reserved.0     --------------------------
	.section	.nv.shared.reserved.0,"aw",@nobits
	.weak		__nv_reservedSMEM_offset_0_alias
	.size		__nv_reservedSMEM_offset_0_alias, 0, 64
	.other		__nv_reservedSMEM_offset_0_alias,@"STO_CUDA_RESERVED_SHARED STV_DEFAULT"
__nv_reservedSMEM_offset_0_alias:
	.zero		0
	.zero		64


//--------------------- .nv.shared._Z15shm_array_matchPii --------------------------
	.section	.nv.shared._Z15shm_array_matchPii,"aw",@nobits
	.sectionflags	@""
	.align	16
	.zero		1024


//--------------------- .nv.constant0._Z16shfl_array_matchPii --------------------------
	.section	.nv.constant0._Z16shfl_array_matchPii,"a",@progbits
	.sectionflags	@""
	.align	4
.nv.constant0._Z16shfl_array_matchPii:
	.zero		908


//--------------------- .nv.constant0._Z15shm_array_matchPii --------------------------
	.section	.nv.constant0._Z15shm_array_matchPii,"a",@progbits
	.sectionflags	@""
	.align	4
.nv.constant0._Z15shm_array_matchPii:
	.zero		908


//--------------------- SYMBOLS --------------------------

	.type		.nv.reservedSmem.offset0,@object
	.size		.nv.reservedSmem.offset0,0x4
	.type		.nv.reservedSmem.cap,@object
	.size		.nv.reservedSmem.cap,0x4
